//
// Generated by NVIDIA NVVM Compiler
//
// Compiler Build ID: CL-36424714
// Cuda compilation tools, release 13.0, V13.0.88
// Based on NVVM 20.0.0
//

.version 9.0
.target sm_100
.address_size 64

	// .globl	_Z19game_of_life_kernelPKmPmi

.visible .entry _Z19game_of_life_kernelPKmPmi(
	.param .u64 .ptr .align 1 _Z19game_of_life_kernelPKmPmi_param_0,
	.param .u64 .ptr .align 1 _Z19game_of_life_kernelPKmPmi_param_1,
	.param .u32 _Z19game_of_life_kernelPKmPmi_param_2
)
{
	.reg .pred 	%p<397>;
	.reg .b32 	%r<2079>;
	.reg .b64 	%rd<434>;

	ld.param.u64 	%rd72, [_Z19game_of_life_kernelPKmPmi_param_0];
	ld.param.u64 	%rd71, [_Z19game_of_life_kernelPKmPmi_param_1];
	ld.param.u32 	%r409, [_Z19game_of_life_kernelPKmPmi_param_2];
	cvta.to.global.u64 	%rd1, %rd72;
	shr.s32 	%r1, %r409, 6;
	mov.u32 	%r410, %ctaid.y;
	mov.u32 	%r411, %ntid.y;
	mov.u32 	%r412, %tid.y;
	mad.lo.s32 	%r2, %r410, %r411, %r412;
	mov.u32 	%r413, %ctaid.x;
	mov.u32 	%r414, %ntid.x;
	mov.u32 	%r415, %tid.x;
	mad.lo.s32 	%r3, %r413, %r414, %r415;
	setp.ge.s32 	%p1, %r2, %r409;
	setp.ge.s32 	%p2, %r3, %r1;
	or.pred  	%p3, %p1, %p2;
	@%p3 bra 	$L__BB0_272;
	mul.lo.s32 	%r4, %r1, %r2;
	add.s32 	%r5, %r4, %r3;
	mul.wide.s32 	%rd73, %r5, 8;
	add.s64 	%rd2, %rd1, %rd73;
	ld.global.u64 	%rd3, [%rd2];
	setp.lt.s32 	%p4, %r3, 1;
	mov.b32 	%r1943, 0;
	@%p4 bra 	$L__BB0_3;
	ld.global.u64 	%rd74, [%rd2+-8];
	shr.u64 	%rd75, %rd74, 63;
	cvt.u32.u64 	%r1943, %rd75;
$L__BB0_3:
	add.s32 	%r8, %r1, -1;
	setp.ge.s32 	%p5, %r3, %r8;
	mov.b32 	%r1944, 0;
	@%p5 bra 	$L__BB0_5;
	ld.global.u32 	%r418, [%rd2+8];
	and.b32  	%r1944, %r418, 1;
$L__BB0_5:
	setp.eq.s32 	%p6, %r2, 0;
	add.s32 	%r11, %r409, -1;
	mov.b64 	%rd432, 0;
	mov.b32 	%r1946, 0;
	mov.u32 	%r1947, %r1946;
	@%p6 bra 	$L__BB0_10;
	setp.lt.s32 	%p7, %r3, 1;
	sub.s32 	%r421, %r4, %r1;
	add.s32 	%r422, %r421, %r3;
	mul.wide.s32 	%rd77, %r422, 8;
	add.s64 	%rd4, %rd1, %rd77;
	ld.global.u64 	%rd432, [%rd4];
	mov.b32 	%r1946, 0;
	@%p7 bra 	$L__BB0_8;
	ld.global.u64 	%rd78, [%rd4+-8];
	shr.u64 	%rd79, %rd78, 63;
	cvt.u32.u64 	%r1946, %rd79;
$L__BB0_8:
	setp.ge.s32 	%p8, %r3, %r8;
	mov.b32 	%r1947, 0;
	@%p8 bra 	$L__BB0_10;
	ld.global.u32 	%r424, [%rd4+8];
	and.b32  	%r1947, %r424, 1;
$L__BB0_10:
	setp.ge.u32 	%p9, %r2, %r11;
	mov.b64 	%rd433, 0;
	mov.b32 	%r1949, 0;
	mov.u32 	%r1950, %r1949;
	@%p9 bra 	$L__BB0_15;
	setp.lt.s32 	%p10, %r3, 1;
	mul.wide.s32 	%rd81, %r1, 8;
	add.s64 	%rd7, %rd2, %rd81;
	ld.global.u64 	%rd433, [%rd7];
	mov.b32 	%r1949, 0;
	@%p10 bra 	$L__BB0_13;
	ld.global.u64 	%rd82, [%rd7+-8];
	shr.u64 	%rd83, %rd82, 63;
	cvt.u32.u64 	%r1949, %rd83;
$L__BB0_13:
	setp.ge.s32 	%p11, %r3, %r8;
	mov.b32 	%r1950, 0;
	@%p11 bra 	$L__BB0_15;
	ld.global.u32 	%r428, [%rd7+8];
	and.b32  	%r1950, %r428, 1;
$L__BB0_15:
	setp.eq.s32 	%p12, %r2, 0;
	setp.lt.s32 	%p13, %r3, %r8;
	setp.gt.s32 	%p14, %r3, 0;
	selp.b32 	%r22, %r1946, 0, %p14;
	selp.b32 	%r23, %r1947, 0, %p13;
	selp.b32 	%r24, %r1949, 0, %p14;
	selp.b32 	%r25, %r1950, 0, %p13;
	mov.b32 	%r1951, 0;
	@%p12 bra 	$L__BB0_17;
	cvt.u32.u64 	%r430, %rd432;
	and.b32  	%r431, %r430, 1;
	add.s32 	%r432, %r22, %r431;
	shr.u32 	%r433, %r430, 1;
	and.b32  	%r434, %r433, 1;
	add.s32 	%r1951, %r432, %r434;
$L__BB0_17:
	setp.ge.u32 	%p15, %r2, %r11;
	cvt.u32.u64 	%r28, %rd3;
	shr.u32 	%r435, %r28, 1;
	and.b32  	%r29, %r435, 1;
	add.s32 	%r436, %r1951, %r29;
	add.s32 	%r1952, %r436, %r1943;
	@%p15 bra 	$L__BB0_19;
	cvt.u32.u64 	%r437, %rd433;
	and.b32  	%r438, %r437, 1;
	add.s32 	%r439, %r1952, %r438;
	add.s32 	%r440, %r439, %r24;
	shr.u32 	%r441, %r437, 1;
	and.b32  	%r442, %r441, 1;
	add.s32 	%r1952, %r440, %r442;
$L__BB0_19:
	setp.eq.s32 	%p16, %r2, 0;
	mov.b32 	%r1953, 0;
	@%p16 bra 	$L__BB0_21;
	cvt.u32.u64 	%r444, %rd432;
	and.b32  	%r445, %r444, 1;
	shr.u32 	%r446, %r444, 1;
	and.b32  	%r447, %r446, 1;
	add.s32 	%r448, %r445, %r447;
	shr.u32 	%r449, %r444, 2;
	and.b32  	%r450, %r449, 1;
	add.s32 	%r1953, %r448, %r450;
$L__BB0_21:
	setp.ge.u32 	%p17, %r2, %r11;
	and.b32  	%r451, %r28, 1;
	shr.u32 	%r452, %r28, 2;
	and.b32  	%r35, %r452, 1;
	add.s32 	%r453, %r1953, %r35;
	add.s32 	%r1954, %r453, %r451;
	@%p17 bra 	$L__BB0_23;
	cvt.u32.u64 	%r454, %rd433;
	and.b32  	%r455, %r454, 1;
	shr.u32 	%r456, %r454, 1;
	and.b32  	%r457, %r456, 1;
	add.s32 	%r458, %r1954, %r457;
	add.s32 	%r459, %r458, %r455;
	shr.u32 	%r460, %r454, 2;
	and.b32  	%r461, %r460, 1;
	add.s32 	%r1954, %r459, %r461;
$L__BB0_23:
	setp.eq.s32 	%p18, %r2, 0;
	mov.b32 	%r1955, 0;
	@%p18 bra 	$L__BB0_25;
	cvt.u32.u64 	%r463, %rd432;
	shr.u32 	%r464, %r463, 1;
	and.b32  	%r465, %r464, 1;
	shr.u32 	%r466, %r463, 2;
	and.b32  	%r467, %r466, 1;
	add.s32 	%r468, %r465, %r467;
	shr.u32 	%r469, %r463, 3;
	and.b32  	%r470, %r469, 1;
	add.s32 	%r1955, %r468, %r470;
$L__BB0_25:
	setp.ge.u32 	%p19, %r2, %r11;
	shr.u32 	%r471, %r28, 3;
	and.b32  	%r41, %r471, 1;
	add.s32 	%r472, %r1955, %r41;
	add.s32 	%r1956, %r472, %r29;
	@%p19 bra 	$L__BB0_27;
	cvt.u32.u64 	%r473, %rd433;
	shr.u32 	%r474, %r473, 1;
	and.b32  	%r475, %r474, 1;
	shr.u32 	%r476, %r473, 2;
	and.b32  	%r477, %r476, 1;
	add.s32 	%r478, %r1956, %r477;
	add.s32 	%r479, %r478, %r475;
	shr.u32 	%r480, %r473, 3;
	and.b32  	%r481, %r480, 1;
	add.s32 	%r1956, %r479, %r481;
$L__BB0_27:
	setp.eq.s32 	%p20, %r2, 0;
	and.b64  	%rd84, %rd3, 4;
	setp.eq.s64 	%p21, %rd84, 0;
	and.b32  	%r483, %r1956, 254;
	setp.eq.s32 	%p22, %r483, 2;
	setp.eq.s32 	%p23, %r1956, 3;
	selp.u32 	%r484, -1, 0, %p23;
	selp.u32 	%r485, -1, 0, %p22;
	selp.b32 	%r486, %r484, %r485, %p21;
	and.b32  	%r487, %r486, 1;
	setp.eq.b32 	%p24, %r487, 1;
	selp.b64 	%rd85, 4, 0, %p24;
	and.b64  	%rd86, %rd3, 1;
	setp.eq.b64 	%p25, %rd86, 1;
	and.b32  	%r488, %r1952, 254;
	setp.eq.s32 	%p26, %r488, 2;
	setp.eq.s32 	%p27, %r1952, 3;
	selp.u32 	%r489, -1, 0, %p27;
	selp.u32 	%r490, -1, 0, %p26;
	selp.b32 	%r491, %r490, %r489, %p25;
	cvt.u64.u32 	%rd87, %r491;
	and.b64  	%rd88, %rd87, 1;
	setp.eq.s32 	%p28, %r1954, 3;
	and.b32  	%r492, %r1954, 254;
	setp.eq.s32 	%p29, %r492, 2;
	and.b64  	%rd89, %rd3, 2;
	setp.eq.s64 	%p30, %rd89, 0;
	selp.u32 	%r493, -1, 0, %p28;
	selp.u32 	%r494, -1, 0, %p29;
	selp.b32 	%r495, %r493, %r494, %p30;
	and.b32  	%r496, %r495, 1;
	setp.eq.b32 	%p31, %r496, 1;
	selp.b64 	%rd90, 2, 0, %p31;
	or.b64  	%rd91, %rd90, %rd88;
	or.b64  	%rd10, %rd85, %rd91;
	mov.b32 	%r1957, 0;
	@%p20 bra 	$L__BB0_29;
	cvt.u32.u64 	%r497, %rd432;
	shr.u32 	%r498, %r497, 2;
	and.b32  	%r499, %r498, 1;
	shr.u32 	%r500, %r497, 3;
	and.b32  	%r501, %r500, 1;
	add.s32 	%r502, %r499, %r501;
	shr.u32 	%r503, %r497, 4;
	and.b32  	%r504, %r503, 1;
	add.s32 	%r1957, %r502, %r504;
$L__BB0_29:
	setp.ge.u32 	%p32, %r2, %r11;
	shr.u32 	%r505, %r28, 4;
	and.b32  	%r47, %r505, 1;
	add.s32 	%r506, %r1957, %r47;
	add.s32 	%r1958, %r506, %r35;
	@%p32 bra 	$L__BB0_31;
	cvt.u32.u64 	%r507, %rd433;
	shr.u32 	%r508, %r507, 2;
	and.b32  	%r509, %r508, 1;
	shr.u32 	%r510, %r507, 3;
	and.b32  	%r511, %r510, 1;
	add.s32 	%r512, %r1958, %r511;
	add.s32 	%r513, %r512, %r509;
	shr.u32 	%r514, %r507, 4;
	and.b32  	%r515, %r514, 1;
	add.s32 	%r1958, %r513, %r515;
$L__BB0_31:
	setp.eq.s32 	%p33, %r2, 0;
	and.b64  	%rd92, %rd3, 8;
	setp.eq.s64 	%p34, %rd92, 0;
	and.b32  	%r517, %r1958, 254;
	setp.eq.s32 	%p35, %r517, 2;
	setp.eq.s32 	%p36, %r1958, 3;
	selp.u32 	%r518, -1, 0, %p36;
	selp.u32 	%r519, -1, 0, %p35;
	selp.b32 	%r520, %r518, %r519, %p34;
	and.b32  	%r521, %r520, 1;
	setp.eq.b32 	%p37, %r521, 1;
	selp.b64 	%rd93, 8, 0, %p37;
	or.b64  	%rd11, %rd93, %rd10;
	mov.b32 	%r1959, 0;
	@%p33 bra 	$L__BB0_33;
	cvt.u32.u64 	%r522, %rd432;
	shr.u32 	%r523, %r522, 3;
	and.b32  	%r524, %r523, 1;
	shr.u32 	%r525, %r522, 4;
	and.b32  	%r526, %r525, 1;
	add.s32 	%r527, %r524, %r526;
	shr.u32 	%r528, %r522, 5;
	and.b32  	%r529, %r528, 1;
	add.s32 	%r1959, %r527, %r529;
$L__BB0_33:
	setp.ge.u32 	%p38, %r2, %r11;
	shr.u32 	%r530, %r28, 5;
	and.b32  	%r53, %r530, 1;
	add.s32 	%r531, %r1959, %r53;
	add.s32 	%r1960, %r531, %r41;
	@%p38 bra 	$L__BB0_35;
	cvt.u32.u64 	%r532, %rd433;
	shr.u32 	%r533, %r532, 3;
	and.b32  	%r534, %r533, 1;
	shr.u32 	%r535, %r532, 4;
	and.b32  	%r536, %r535, 1;
	add.s32 	%r537, %r1960, %r536;
	add.s32 	%r538, %r537, %r534;
	shr.u32 	%r539, %r532, 5;
	and.b32  	%r540, %r539, 1;
	add.s32 	%r1960, %r538, %r540;
$L__BB0_35:
	setp.eq.s32 	%p39, %r2, 0;
	and.b64  	%rd94, %rd3, 16;
	setp.eq.s64 	%p40, %rd94, 0;
	and.b32  	%r542, %r1960, 254;
	setp.eq.s32 	%p41, %r542, 2;
	setp.eq.s32 	%p42, %r1960, 3;
	selp.u32 	%r543, -1, 0, %p42;
	selp.u32 	%r544, -1, 0, %p41;
	selp.b32 	%r545, %r543, %r544, %p40;
	and.b32  	%r546, %r545, 1;
	setp.eq.b32 	%p43, %r546, 1;
	selp.b64 	%rd95, 16, 0, %p43;
	or.b64  	%rd12, %rd95, %rd11;
	mov.b32 	%r1961, 0;
	@%p39 bra 	$L__BB0_37;
	cvt.u32.u64 	%r547, %rd432;
	shr.u32 	%r548, %r547, 4;
	and.b32  	%r549, %r548, 1;
	shr.u32 	%r550, %r547, 5;
	and.b32  	%r551, %r550, 1;
	add.s32 	%r552, %r549, %r551;
	shr.u32 	%r553, %r547, 6;
	and.b32  	%r554, %r553, 1;
	add.s32 	%r1961, %r552, %r554;
$L__BB0_37:
	setp.ge.u32 	%p44, %r2, %r11;
	shr.u32 	%r555, %r28, 6;
	and.b32  	%r59, %r555, 1;
	add.s32 	%r556, %r1961, %r59;
	add.s32 	%r1962, %r556, %r47;
	@%p44 bra 	$L__BB0_39;
	cvt.u32.u64 	%r557, %rd433;
	shr.u32 	%r558, %r557, 4;
	and.b32  	%r559, %r558, 1;
	shr.u32 	%r560, %r557, 5;
	and.b32  	%r561, %r560, 1;
	add.s32 	%r562, %r1962, %r561;
	add.s32 	%r563, %r562, %r559;
	shr.u32 	%r564, %r557, 6;
	and.b32  	%r565, %r564, 1;
	add.s32 	%r1962, %r563, %r565;
$L__BB0_39:
	setp.eq.s32 	%p45, %r2, 0;
	and.b64  	%rd96, %rd3, 32;
	setp.eq.s64 	%p46, %rd96, 0;
	and.b32  	%r567, %r1962, 254;
	setp.eq.s32 	%p47, %r567, 2;
	setp.eq.s32 	%p48, %r1962, 3;
	selp.u32 	%r568, -1, 0, %p48;
	selp.u32 	%r569, -1, 0, %p47;
	selp.b32 	%r570, %r568, %r569, %p46;
	and.b32  	%r571, %r570, 1;
	setp.eq.b32 	%p49, %r571, 1;
	selp.b64 	%rd97, 32, 0, %p49;
	or.b64  	%rd13, %rd97, %rd12;
	mov.b32 	%r1963, 0;
	@%p45 bra 	$L__BB0_41;
	cvt.u32.u64 	%r572, %rd432;
	shr.u32 	%r573, %r572, 5;
	and.b32  	%r574, %r573, 1;
	shr.u32 	%r575, %r572, 6;
	and.b32  	%r576, %r575, 1;
	add.s32 	%r577, %r574, %r576;
	shr.u32 	%r578, %r572, 7;
	and.b32  	%r579, %r578, 1;
	add.s32 	%r1963, %r577, %r579;
$L__BB0_41:
	setp.ge.u32 	%p50, %r2, %r11;
	shr.u32 	%r580, %r28, 7;
	and.b32  	%r65, %r580, 1;
	add.s32 	%r581, %r1963, %r65;
	add.s32 	%r1964, %r581, %r53;
	@%p50 bra 	$L__BB0_43;
	cvt.u32.u64 	%r582, %rd433;
	shr.u32 	%r583, %r582, 5;
	and.b32  	%r584, %r583, 1;
	shr.u32 	%r585, %r582, 6;
	and.b32  	%r586, %r585, 1;
	add.s32 	%r587, %r1964, %r586;
	add.s32 	%r588, %r587, %r584;
	shr.u32 	%r589, %r582, 7;
	and.b32  	%r590, %r589, 1;
	add.s32 	%r1964, %r588, %r590;
$L__BB0_43:
	setp.eq.s32 	%p51, %r2, 0;
	and.b64  	%rd98, %rd3, 64;
	setp.eq.s64 	%p52, %rd98, 0;
	and.b32  	%r592, %r1964, 254;
	setp.eq.s32 	%p53, %r592, 2;
	setp.eq.s32 	%p54, %r1964, 3;
	selp.u32 	%r593, -1, 0, %p54;
	selp.u32 	%r594, -1, 0, %p53;
	selp.b32 	%r595, %r593, %r594, %p52;
	and.b32  	%r596, %r595, 1;
	setp.eq.b32 	%p55, %r596, 1;
	selp.b64 	%rd99, 64, 0, %p55;
	or.b64  	%rd14, %rd99, %rd13;
	mov.b32 	%r1965, 0;
	@%p51 bra 	$L__BB0_45;
	cvt.u32.u64 	%r597, %rd432;
	shr.u32 	%r598, %r597, 6;
	and.b32  	%r599, %r598, 1;
	shr.u32 	%r600, %r597, 7;
	and.b32  	%r601, %r600, 1;
	add.s32 	%r602, %r599, %r601;
	shr.u32 	%r603, %r597, 8;
	and.b32  	%r604, %r603, 1;
	add.s32 	%r1965, %r602, %r604;
$L__BB0_45:
	setp.ge.u32 	%p56, %r2, %r11;
	shr.u32 	%r605, %r28, 8;
	and.b32  	%r71, %r605, 1;
	add.s32 	%r606, %r1965, %r71;
	add.s32 	%r1966, %r606, %r59;
	@%p56 bra 	$L__BB0_47;
	cvt.u32.u64 	%r607, %rd433;
	shr.u32 	%r608, %r607, 6;
	and.b32  	%r609, %r608, 1;
	shr.u32 	%r610, %r607, 7;
	and.b32  	%r611, %r610, 1;
	add.s32 	%r612, %r1966, %r611;
	add.s32 	%r613, %r612, %r609;
	shr.u32 	%r614, %r607, 8;
	and.b32  	%r615, %r614, 1;
	add.s32 	%r1966, %r613, %r615;
$L__BB0_47:
	setp.eq.s32 	%p57, %r2, 0;
	and.b64  	%rd100, %rd3, 128;
	setp.eq.s64 	%p58, %rd100, 0;
	and.b32  	%r617, %r1966, 254;
	setp.eq.s32 	%p59, %r617, 2;
	setp.eq.s32 	%p60, %r1966, 3;
	selp.u32 	%r618, -1, 0, %p60;
	selp.u32 	%r619, -1, 0, %p59;
	selp.b32 	%r620, %r618, %r619, %p58;
	and.b32  	%r621, %r620, 1;
	setp.eq.b32 	%p61, %r621, 1;
	selp.b64 	%rd101, 128, 0, %p61;
	or.b64  	%rd15, %rd101, %rd14;
	mov.b32 	%r1967, 0;
	@%p57 bra 	$L__BB0_49;
	cvt.u32.u64 	%r622, %rd432;
	shr.u32 	%r623, %r622, 7;
	and.b32  	%r624, %r623, 1;
	shr.u32 	%r625, %r622, 8;
	and.b32  	%r626, %r625, 1;
	add.s32 	%r627, %r624, %r626;
	shr.u32 	%r628, %r622, 9;
	and.b32  	%r629, %r628, 1;
	add.s32 	%r1967, %r627, %r629;
$L__BB0_49:
	setp.ge.u32 	%p62, %r2, %r11;
	shr.u32 	%r630, %r28, 9;
	and.b32  	%r77, %r630, 1;
	add.s32 	%r631, %r1967, %r77;
	add.s32 	%r1968, %r631, %r65;
	@%p62 bra 	$L__BB0_51;
	cvt.u32.u64 	%r632, %rd433;
	shr.u32 	%r633, %r632, 7;
	and.b32  	%r634, %r633, 1;
	shr.u32 	%r635, %r632, 8;
	and.b32  	%r636, %r635, 1;
	add.s32 	%r637, %r1968, %r636;
	add.s32 	%r638, %r637, %r634;
	shr.u32 	%r639, %r632, 9;
	and.b32  	%r640, %r639, 1;
	add.s32 	%r1968, %r638, %r640;
$L__BB0_51:
	setp.eq.s32 	%p63, %r2, 0;
	and.b64  	%rd102, %rd3, 256;
	setp.eq.s64 	%p64, %rd102, 0;
	and.b32  	%r642, %r1968, 254;
	setp.eq.s32 	%p65, %r642, 2;
	setp.eq.s32 	%p66, %r1968, 3;
	selp.u32 	%r643, -1, 0, %p66;
	selp.u32 	%r644, -1, 0, %p65;
	selp.b32 	%r645, %r643, %r644, %p64;
	and.b32  	%r646, %r645, 1;
	setp.eq.b32 	%p67, %r646, 1;
	selp.b64 	%rd103, 256, 0, %p67;
	or.b64  	%rd16, %rd103, %rd15;
	mov.b32 	%r1969, 0;
	@%p63 bra 	$L__BB0_53;
	cvt.u32.u64 	%r647, %rd432;
	shr.u32 	%r648, %r647, 8;
	and.b32  	%r649, %r648, 1;
	shr.u32 	%r650, %r647, 9;
	and.b32  	%r651, %r650, 1;
	add.s32 	%r652, %r649, %r651;
	shr.u32 	%r653, %r647, 10;
	and.b32  	%r654, %r653, 1;
	add.s32 	%r1969, %r652, %r654;
$L__BB0_53:
	setp.ge.u32 	%p68, %r2, %r11;
	shr.u32 	%r655, %r28, 10;
	and.b32  	%r83, %r655, 1;
	add.s32 	%r656, %r1969, %r83;
	add.s32 	%r1970, %r656, %r71;
	@%p68 bra 	$L__BB0_55;
	cvt.u32.u64 	%r657, %rd433;
	shr.u32 	%r658, %r657, 8;
	and.b32  	%r659, %r658, 1;
	shr.u32 	%r660, %r657, 9;
	and.b32  	%r661, %r660, 1;
	add.s32 	%r662, %r1970, %r661;
	add.s32 	%r663, %r662, %r659;
	shr.u32 	%r664, %r657, 10;
	and.b32  	%r665, %r664, 1;
	add.s32 	%r1970, %r663, %r665;
$L__BB0_55:
	setp.eq.s32 	%p69, %r2, 0;
	and.b64  	%rd104, %rd3, 512;
	setp.eq.s64 	%p70, %rd104, 0;
	and.b32  	%r667, %r1970, 254;
	setp.eq.s32 	%p71, %r667, 2;
	setp.eq.s32 	%p72, %r1970, 3;
	selp.u32 	%r668, -1, 0, %p72;
	selp.u32 	%r669, -1, 0, %p71;
	selp.b32 	%r670, %r668, %r669, %p70;
	and.b32  	%r671, %r670, 1;
	setp.eq.b32 	%p73, %r671, 1;
	selp.b64 	%rd105, 512, 0, %p73;
	or.b64  	%rd17, %rd105, %rd16;
	mov.b32 	%r1971, 0;
	@%p69 bra 	$L__BB0_57;
	cvt.u32.u64 	%r672, %rd432;
	shr.u32 	%r673, %r672, 9;
	and.b32  	%r674, %r673, 1;
	shr.u32 	%r675, %r672, 10;
	and.b32  	%r676, %r675, 1;
	add.s32 	%r677, %r674, %r676;
	shr.u32 	%r678, %r672, 11;
	and.b32  	%r679, %r678, 1;
	add.s32 	%r1971, %r677, %r679;
$L__BB0_57:
	setp.ge.u32 	%p74, %r2, %r11;
	shr.u32 	%r680, %r28, 11;
	and.b32  	%r89, %r680, 1;
	add.s32 	%r681, %r1971, %r89;
	add.s32 	%r1972, %r681, %r77;
	@%p74 bra 	$L__BB0_59;
	cvt.u32.u64 	%r682, %rd433;
	shr.u32 	%r683, %r682, 9;
	and.b32  	%r684, %r683, 1;
	shr.u32 	%r685, %r682, 10;
	and.b32  	%r686, %r685, 1;
	add.s32 	%r687, %r1972, %r686;
	add.s32 	%r688, %r687, %r684;
	shr.u32 	%r689, %r682, 11;
	and.b32  	%r690, %r689, 1;
	add.s32 	%r1972, %r688, %r690;
$L__BB0_59:
	setp.eq.s32 	%p75, %r2, 0;
	and.b64  	%rd106, %rd3, 1024;
	setp.eq.s64 	%p76, %rd106, 0;
	and.b32  	%r692, %r1972, 254;
	setp.eq.s32 	%p77, %r692, 2;
	setp.eq.s32 	%p78, %r1972, 3;
	selp.u32 	%r693, -1, 0, %p78;
	selp.u32 	%r694, -1, 0, %p77;
	selp.b32 	%r695, %r693, %r694, %p76;
	and.b32  	%r696, %r695, 1;
	setp.eq.b32 	%p79, %r696, 1;
	selp.b64 	%rd107, 1024, 0, %p79;
	or.b64  	%rd18, %rd107, %rd17;
	mov.b32 	%r1973, 0;
	@%p75 bra 	$L__BB0_61;
	cvt.u32.u64 	%r697, %rd432;
	shr.u32 	%r698, %r697, 10;
	and.b32  	%r699, %r698, 1;
	shr.u32 	%r700, %r697, 11;
	and.b32  	%r701, %r700, 1;
	add.s32 	%r702, %r699, %r701;
	shr.u32 	%r703, %r697, 12;
	and.b32  	%r704, %r703, 1;
	add.s32 	%r1973, %r702, %r704;
$L__BB0_61:
	setp.ge.u32 	%p80, %r2, %r11;
	shr.u32 	%r705, %r28, 12;
	and.b32  	%r95, %r705, 1;
	add.s32 	%r706, %r1973, %r95;
	add.s32 	%r1974, %r706, %r83;
	@%p80 bra 	$L__BB0_63;
	cvt.u32.u64 	%r707, %rd433;
	shr.u32 	%r708, %r707, 10;
	and.b32  	%r709, %r708, 1;
	shr.u32 	%r710, %r707, 11;
	and.b32  	%r711, %r710, 1;
	add.s32 	%r712, %r1974, %r711;
	add.s32 	%r713, %r712, %r709;
	shr.u32 	%r714, %r707, 12;
	and.b32  	%r715, %r714, 1;
	add.s32 	%r1974, %r713, %r715;
$L__BB0_63:
	setp.eq.s32 	%p81, %r2, 0;
	and.b64  	%rd108, %rd3, 2048;
	setp.eq.s64 	%p82, %rd108, 0;
	and.b32  	%r717, %r1974, 254;
	setp.eq.s32 	%p83, %r717, 2;
	setp.eq.s32 	%p84, %r1974, 3;
	selp.u32 	%r718, -1, 0, %p84;
	selp.u32 	%r719, -1, 0, %p83;
	selp.b32 	%r720, %r718, %r719, %p82;
	and.b32  	%r721, %r720, 1;
	setp.eq.b32 	%p85, %r721, 1;
	selp.b64 	%rd109, 2048, 0, %p85;
	or.b64  	%rd19, %rd109, %rd18;
	mov.b32 	%r1975, 0;
	@%p81 bra 	$L__BB0_65;
	cvt.u32.u64 	%r722, %rd432;
	shr.u32 	%r723, %r722, 11;
	and.b32  	%r724, %r723, 1;
	shr.u32 	%r725, %r722, 12;
	and.b32  	%r726, %r725, 1;
	add.s32 	%r727, %r724, %r726;
	shr.u32 	%r728, %r722, 13;
	and.b32  	%r729, %r728, 1;
	add.s32 	%r1975, %r727, %r729;
$L__BB0_65:
	setp.ge.u32 	%p86, %r2, %r11;
	shr.u32 	%r730, %r28, 13;
	and.b32  	%r101, %r730, 1;
	add.s32 	%r731, %r1975, %r101;
	add.s32 	%r1976, %r731, %r89;
	@%p86 bra 	$L__BB0_67;
	cvt.u32.u64 	%r732, %rd433;
	shr.u32 	%r733, %r732, 11;
	and.b32  	%r734, %r733, 1;
	shr.u32 	%r735, %r732, 12;
	and.b32  	%r736, %r735, 1;
	add.s32 	%r737, %r1976, %r736;
	add.s32 	%r738, %r737, %r734;
	shr.u32 	%r739, %r732, 13;
	and.b32  	%r740, %r739, 1;
	add.s32 	%r1976, %r738, %r740;
$L__BB0_67:
	setp.eq.s32 	%p87, %r2, 0;
	and.b64  	%rd110, %rd3, 4096;
	setp.eq.s64 	%p88, %rd110, 0;
	and.b32  	%r742, %r1976, 254;
	setp.eq.s32 	%p89, %r742, 2;
	setp.eq.s32 	%p90, %r1976, 3;
	selp.u32 	%r743, -1, 0, %p90;
	selp.u32 	%r744, -1, 0, %p89;
	selp.b32 	%r745, %r743, %r744, %p88;
	and.b32  	%r746, %r745, 1;
	setp.eq.b32 	%p91, %r746, 1;
	selp.b64 	%rd111, 4096, 0, %p91;
	or.b64  	%rd20, %rd111, %rd19;
	mov.b32 	%r1977, 0;
	@%p87 bra 	$L__BB0_69;
	cvt.u32.u64 	%r747, %rd432;
	shr.u32 	%r748, %r747, 12;
	and.b32  	%r749, %r748, 1;
	shr.u32 	%r750, %r747, 13;
	and.b32  	%r751, %r750, 1;
	add.s32 	%r752, %r749, %r751;
	shr.u32 	%r753, %r747, 14;
	and.b32  	%r754, %r753, 1;
	add.s32 	%r1977, %r752, %r754;
$L__BB0_69:
	setp.ge.u32 	%p92, %r2, %r11;
	shr.u32 	%r755, %r28, 14;
	and.b32  	%r107, %r755, 1;
	add.s32 	%r756, %r1977, %r107;
	add.s32 	%r1978, %r756, %r95;
	@%p92 bra 	$L__BB0_71;
	cvt.u32.u64 	%r757, %rd433;
	shr.u32 	%r758, %r757, 12;
	and.b32  	%r759, %r758, 1;
	shr.u32 	%r760, %r757, 13;
	and.b32  	%r761, %r760, 1;
	add.s32 	%r762, %r1978, %r761;
	add.s32 	%r763, %r762, %r759;
	shr.u32 	%r764, %r757, 14;
	and.b32  	%r765, %r764, 1;
	add.s32 	%r1978, %r763, %r765;
$L__BB0_71:
	setp.eq.s32 	%p93, %r2, 0;
	and.b64  	%rd112, %rd3, 8192;
	setp.eq.s64 	%p94, %rd112, 0;
	and.b32  	%r767, %r1978, 254;
	setp.eq.s32 	%p95, %r767, 2;
	setp.eq.s32 	%p96, %r1978, 3;
	selp.u32 	%r768, -1, 0, %p96;
	selp.u32 	%r769, -1, 0, %p95;
	selp.b32 	%r770, %r768, %r769, %p94;
	and.b32  	%r771, %r770, 1;
	setp.eq.b32 	%p97, %r771, 1;
	selp.b64 	%rd113, 8192, 0, %p97;
	or.b64  	%rd21, %rd113, %rd20;
	mov.b32 	%r1979, 0;
	@%p93 bra 	$L__BB0_73;
	cvt.u32.u64 	%r772, %rd432;
	shr.u32 	%r773, %r772, 13;
	and.b32  	%r774, %r773, 1;
	shr.u32 	%r775, %r772, 14;
	and.b32  	%r776, %r775, 1;
	add.s32 	%r777, %r774, %r776;
	shr.u32 	%r778, %r772, 15;
	and.b32  	%r779, %r778, 1;
	add.s32 	%r1979, %r777, %r779;
$L__BB0_73:
	setp.ge.u32 	%p98, %r2, %r11;
	shr.u32 	%r780, %r28, 15;
	and.b32  	%r113, %r780, 1;
	add.s32 	%r781, %r1979, %r113;
	add.s32 	%r1980, %r781, %r101;
	@%p98 bra 	$L__BB0_75;
	cvt.u32.u64 	%r782, %rd433;
	shr.u32 	%r783, %r782, 13;
	and.b32  	%r784, %r783, 1;
	shr.u32 	%r785, %r782, 14;
	and.b32  	%r786, %r785, 1;
	add.s32 	%r787, %r1980, %r786;
	add.s32 	%r788, %r787, %r784;
	shr.u32 	%r789, %r782, 15;
	and.b32  	%r790, %r789, 1;
	add.s32 	%r1980, %r788, %r790;
$L__BB0_75:
	setp.eq.s32 	%p99, %r2, 0;
	and.b64  	%rd114, %rd3, 16384;
	setp.eq.s64 	%p100, %rd114, 0;
	and.b32  	%r792, %r1980, 254;
	setp.eq.s32 	%p101, %r792, 2;
	setp.eq.s32 	%p102, %r1980, 3;
	selp.u32 	%r793, -1, 0, %p102;
	selp.u32 	%r794, -1, 0, %p101;
	selp.b32 	%r795, %r793, %r794, %p100;
	and.b32  	%r796, %r795, 1;
	setp.eq.b32 	%p103, %r796, 1;
	selp.b64 	%rd115, 16384, 0, %p103;
	or.b64  	%rd22, %rd115, %rd21;
	mov.b32 	%r1981, 0;
	@%p99 bra 	$L__BB0_77;
	cvt.u32.u64 	%r797, %rd432;
	shr.u32 	%r798, %r797, 14;
	and.b32  	%r799, %r798, 1;
	shr.u32 	%r800, %r797, 15;
	and.b32  	%r801, %r800, 1;
	add.s32 	%r802, %r799, %r801;
	shr.u32 	%r803, %r797, 16;
	and.b32  	%r804, %r803, 1;
	add.s32 	%r1981, %r802, %r804;
$L__BB0_77:
	setp.ge.u32 	%p104, %r2, %r11;
	shr.u32 	%r805, %r28, 16;
	and.b32  	%r119, %r805, 1;
	add.s32 	%r806, %r1981, %r119;
	add.s32 	%r1982, %r806, %r107;
	@%p104 bra 	$L__BB0_79;
	cvt.u32.u64 	%r807, %rd433;
	shr.u32 	%r808, %r807, 14;
	and.b32  	%r809, %r808, 1;
	shr.u32 	%r810, %r807, 15;
	and.b32  	%r811, %r810, 1;
	add.s32 	%r812, %r1982, %r811;
	add.s32 	%r813, %r812, %r809;
	shr.u32 	%r814, %r807, 16;
	and.b32  	%r815, %r814, 1;
	add.s32 	%r1982, %r813, %r815;
$L__BB0_79:
	setp.eq.s32 	%p105, %r2, 0;
	and.b64  	%rd116, %rd3, 32768;
	setp.eq.s64 	%p106, %rd116, 0;
	and.b32  	%r817, %r1982, 254;
	setp.eq.s32 	%p107, %r817, 2;
	setp.eq.s32 	%p108, %r1982, 3;
	selp.u32 	%r818, -1, 0, %p108;
	selp.u32 	%r819, -1, 0, %p107;
	selp.b32 	%r820, %r818, %r819, %p106;
	and.b32  	%r821, %r820, 1;
	setp.eq.b32 	%p109, %r821, 1;
	selp.b64 	%rd117, 32768, 0, %p109;
	or.b64  	%rd23, %rd117, %rd22;
	mov.b32 	%r1983, 0;
	@%p105 bra 	$L__BB0_81;
	cvt.u32.u64 	%r822, %rd432;
	shr.u32 	%r823, %r822, 15;
	and.b32  	%r824, %r823, 1;
	shr.u32 	%r825, %r822, 16;
	and.b32  	%r826, %r825, 1;
	add.s32 	%r827, %r824, %r826;
	shr.u32 	%r828, %r822, 17;
	and.b32  	%r829, %r828, 1;
	add.s32 	%r1983, %r827, %r829;
$L__BB0_81:
	setp.ge.u32 	%p110, %r2, %r11;
	shr.u32 	%r830, %r28, 17;
	and.b32  	%r125, %r830, 1;
	add.s32 	%r831, %r1983, %r125;
	add.s32 	%r1984, %r831, %r113;
	@%p110 bra 	$L__BB0_83;
	cvt.u32.u64 	%r832, %rd433;
	shr.u32 	%r833, %r832, 15;
	and.b32  	%r834, %r833, 1;
	shr.u32 	%r835, %r832, 16;
	and.b32  	%r836, %r835, 1;
	add.s32 	%r837, %r1984, %r836;
	add.s32 	%r838, %r837, %r834;
	shr.u32 	%r839, %r832, 17;
	and.b32  	%r840, %r839, 1;
	add.s32 	%r1984, %r838, %r840;
$L__BB0_83:
	setp.eq.s32 	%p111, %r2, 0;
	and.b64  	%rd118, %rd3, 65536;
	setp.eq.s64 	%p112, %rd118, 0;
	and.b32  	%r842, %r1984, 254;
	setp.eq.s32 	%p113, %r842, 2;
	setp.eq.s32 	%p114, %r1984, 3;
	selp.u32 	%r843, -1, 0, %p114;
	selp.u32 	%r844, -1, 0, %p113;
	selp.b32 	%r845, %r843, %r844, %p112;
	and.b32  	%r846, %r845, 1;
	setp.eq.b32 	%p115, %r846, 1;
	selp.b64 	%rd119, 65536, 0, %p115;
	or.b64  	%rd24, %rd119, %rd23;
	mov.b32 	%r1985, 0;
	@%p111 bra 	$L__BB0_85;
	cvt.u32.u64 	%r847, %rd432;
	shr.u32 	%r848, %r847, 16;
	and.b32  	%r849, %r848, 1;
	shr.u32 	%r850, %r847, 17;
	and.b32  	%r851, %r850, 1;
	add.s32 	%r852, %r849, %r851;
	shr.u32 	%r853, %r847, 18;
	and.b32  	%r854, %r853, 1;
	add.s32 	%r1985, %r852, %r854;
$L__BB0_85:
	setp.ge.u32 	%p116, %r2, %r11;
	shr.u32 	%r855, %r28, 18;
	and.b32  	%r131, %r855, 1;
	add.s32 	%r856, %r1985, %r131;
	add.s32 	%r1986, %r856, %r119;
	@%p116 bra 	$L__BB0_87;
	cvt.u32.u64 	%r857, %rd433;
	shr.u32 	%r858, %r857, 16;
	and.b32  	%r859, %r858, 1;
	shr.u32 	%r860, %r857, 17;
	and.b32  	%r861, %r860, 1;
	add.s32 	%r862, %r1986, %r861;
	add.s32 	%r863, %r862, %r859;
	shr.u32 	%r864, %r857, 18;
	and.b32  	%r865, %r864, 1;
	add.s32 	%r1986, %r863, %r865;
$L__BB0_87:
	setp.eq.s32 	%p117, %r2, 0;
	and.b64  	%rd120, %rd3, 131072;
	setp.eq.s64 	%p118, %rd120, 0;
	and.b32  	%r867, %r1986, 254;
	setp.eq.s32 	%p119, %r867, 2;
	setp.eq.s32 	%p120, %r1986, 3;
	selp.u32 	%r868, -1, 0, %p120;
	selp.u32 	%r869, -1, 0, %p119;
	selp.b32 	%r870, %r868, %r869, %p118;
	and.b32  	%r871, %r870, 1;
	setp.eq.b32 	%p121, %r871, 1;
	selp.b64 	%rd121, 131072, 0, %p121;
	or.b64  	%rd25, %rd121, %rd24;
	mov.b32 	%r1987, 0;
	@%p117 bra 	$L__BB0_89;
	cvt.u32.u64 	%r872, %rd432;
	shr.u32 	%r873, %r872, 17;
	and.b32  	%r874, %r873, 1;
	shr.u32 	%r875, %r872, 18;
	and.b32  	%r876, %r875, 1;
	add.s32 	%r877, %r874, %r876;
	shr.u32 	%r878, %r872, 19;
	and.b32  	%r879, %r878, 1;
	add.s32 	%r1987, %r877, %r879;
$L__BB0_89:
	setp.ge.u32 	%p122, %r2, %r11;
	shr.u32 	%r880, %r28, 19;
	and.b32  	%r137, %r880, 1;
	add.s32 	%r881, %r1987, %r137;
	add.s32 	%r1988, %r881, %r125;
	@%p122 bra 	$L__BB0_91;
	cvt.u32.u64 	%r882, %rd433;
	shr.u32 	%r883, %r882, 17;
	and.b32  	%r884, %r883, 1;
	shr.u32 	%r885, %r882, 18;
	and.b32  	%r886, %r885, 1;
	add.s32 	%r887, %r1988, %r886;
	add.s32 	%r888, %r887, %r884;
	shr.u32 	%r889, %r882, 19;
	and.b32  	%r890, %r889, 1;
	add.s32 	%r1988, %r888, %r890;
$L__BB0_91:
	setp.eq.s32 	%p123, %r2, 0;
	and.b64  	%rd122, %rd3, 262144;
	setp.eq.s64 	%p124, %rd122, 0;
	and.b32  	%r892, %r1988, 254;
	setp.eq.s32 	%p125, %r892, 2;
	setp.eq.s32 	%p126, %r1988, 3;
	selp.u32 	%r893, -1, 0, %p126;
	selp.u32 	%r894, -1, 0, %p125;
	selp.b32 	%r895, %r893, %r894, %p124;
	and.b32  	%r896, %r895, 1;
	setp.eq.b32 	%p127, %r896, 1;
	selp.b64 	%rd123, 262144, 0, %p127;
	or.b64  	%rd26, %rd123, %rd25;
	mov.b32 	%r1989, 0;
	@%p123 bra 	$L__BB0_93;
	cvt.u32.u64 	%r897, %rd432;
	shr.u32 	%r898, %r897, 18;
	and.b32  	%r899, %r898, 1;
	shr.u32 	%r900, %r897, 19;
	and.b32  	%r901, %r900, 1;
	add.s32 	%r902, %r899, %r901;
	shr.u32 	%r903, %r897, 20;
	and.b32  	%r904, %r903, 1;
	add.s32 	%r1989, %r902, %r904;
$L__BB0_93:
	setp.ge.u32 	%p128, %r2, %r11;
	shr.u32 	%r905, %r28, 20;
	and.b32  	%r143, %r905, 1;
	add.s32 	%r906, %r1989, %r143;
	add.s32 	%r1990, %r906, %r131;
	@%p128 bra 	$L__BB0_95;
	cvt.u32.u64 	%r907, %rd433;
	shr.u32 	%r908, %r907, 18;
	and.b32  	%r909, %r908, 1;
	shr.u32 	%r910, %r907, 19;
	and.b32  	%r911, %r910, 1;
	add.s32 	%r912, %r1990, %r911;
	add.s32 	%r913, %r912, %r909;
	shr.u32 	%r914, %r907, 20;
	and.b32  	%r915, %r914, 1;
	add.s32 	%r1990, %r913, %r915;
$L__BB0_95:
	setp.eq.s32 	%p129, %r2, 0;
	and.b64  	%rd124, %rd3, 524288;
	setp.eq.s64 	%p130, %rd124, 0;
	and.b32  	%r917, %r1990, 254;
	setp.eq.s32 	%p131, %r917, 2;
	setp.eq.s32 	%p132, %r1990, 3;
	selp.u32 	%r918, -1, 0, %p132;
	selp.u32 	%r919, -1, 0, %p131;
	selp.b32 	%r920, %r918, %r919, %p130;
	and.b32  	%r921, %r920, 1;
	setp.eq.b32 	%p133, %r921, 1;
	selp.b64 	%rd125, 524288, 0, %p133;
	or.b64  	%rd27, %rd125, %rd26;
	mov.b32 	%r1991, 0;
	@%p129 bra 	$L__BB0_97;
	cvt.u32.u64 	%r922, %rd432;
	shr.u32 	%r923, %r922, 19;
	and.b32  	%r924, %r923, 1;
	shr.u32 	%r925, %r922, 20;
	and.b32  	%r926, %r925, 1;
	add.s32 	%r927, %r924, %r926;
	shr.u32 	%r928, %r922, 21;
	and.b32  	%r929, %r928, 1;
	add.s32 	%r1991, %r927, %r929;
$L__BB0_97:
	setp.ge.u32 	%p134, %r2, %r11;
	shr.u32 	%r930, %r28, 21;
	and.b32  	%r149, %r930, 1;
	add.s32 	%r931, %r1991, %r149;
	add.s32 	%r1992, %r931, %r137;
	@%p134 bra 	$L__BB0_99;
	cvt.u32.u64 	%r932, %rd433;
	shr.u32 	%r933, %r932, 19;
	and.b32  	%r934, %r933, 1;
	shr.u32 	%r935, %r932, 20;
	and.b32  	%r936, %r935, 1;
	add.s32 	%r937, %r1992, %r936;
	add.s32 	%r938, %r937, %r934;
	shr.u32 	%r939, %r932, 21;
	and.b32  	%r940, %r939, 1;
	add.s32 	%r1992, %r938, %r940;
$L__BB0_99:
	setp.eq.s32 	%p135, %r2, 0;
	and.b64  	%rd126, %rd3, 1048576;
	setp.eq.s64 	%p136, %rd126, 0;
	and.b32  	%r942, %r1992, 254;
	setp.eq.s32 	%p137, %r942, 2;
	setp.eq.s32 	%p138, %r1992, 3;
	selp.u32 	%r943, -1, 0, %p138;
	selp.u32 	%r944, -1, 0, %p137;
	selp.b32 	%r945, %r943, %r944, %p136;
	and.b32  	%r946, %r945, 1;
	setp.eq.b32 	%p139, %r946, 1;
	selp.b64 	%rd127, 1048576, 0, %p139;
	or.b64  	%rd28, %rd127, %rd27;
	mov.b32 	%r1993, 0;
	@%p135 bra 	$L__BB0_101;
	cvt.u32.u64 	%r947, %rd432;
	shr.u32 	%r948, %r947, 20;
	and.b32  	%r949, %r948, 1;
	shr.u32 	%r950, %r947, 21;
	and.b32  	%r951, %r950, 1;
	add.s32 	%r952, %r949, %r951;
	shr.u32 	%r953, %r947, 22;
	and.b32  	%r954, %r953, 1;
	add.s32 	%r1993, %r952, %r954;
$L__BB0_101:
	setp.ge.u32 	%p140, %r2, %r11;
	shr.u32 	%r955, %r28, 22;
	and.b32  	%r155, %r955, 1;
	add.s32 	%r956, %r1993, %r155;
	add.s32 	%r1994, %r956, %r143;
	@%p140 bra 	$L__BB0_103;
	cvt.u32.u64 	%r957, %rd433;
	shr.u32 	%r958, %r957, 20;
	and.b32  	%r959, %r958, 1;
	shr.u32 	%r960, %r957, 21;
	and.b32  	%r961, %r960, 1;
	add.s32 	%r962, %r1994, %r961;
	add.s32 	%r963, %r962, %r959;
	shr.u32 	%r964, %r957, 22;
	and.b32  	%r965, %r964, 1;
	add.s32 	%r1994, %r963, %r965;
$L__BB0_103:
	setp.eq.s32 	%p141, %r2, 0;
	and.b64  	%rd128, %rd3, 2097152;
	setp.eq.s64 	%p142, %rd128, 0;
	and.b32  	%r967, %r1994, 254;
	setp.eq.s32 	%p143, %r967, 2;
	setp.eq.s32 	%p144, %r1994, 3;
	selp.u32 	%r968, -1, 0, %p144;
	selp.u32 	%r969, -1, 0, %p143;
	selp.b32 	%r970, %r968, %r969, %p142;
	and.b32  	%r971, %r970, 1;
	setp.eq.b32 	%p145, %r971, 1;
	selp.b64 	%rd129, 2097152, 0, %p145;
	or.b64  	%rd29, %rd129, %rd28;
	mov.b32 	%r1995, 0;
	@%p141 bra 	$L__BB0_105;
	cvt.u32.u64 	%r972, %rd432;
	shr.u32 	%r973, %r972, 21;
	and.b32  	%r974, %r973, 1;
	shr.u32 	%r975, %r972, 22;
	and.b32  	%r976, %r975, 1;
	add.s32 	%r977, %r974, %r976;
	shr.u32 	%r978, %r972, 23;
	and.b32  	%r979, %r978, 1;
	add.s32 	%r1995, %r977, %r979;
$L__BB0_105:
	setp.ge.u32 	%p146, %r2, %r11;
	shr.u32 	%r980, %r28, 23;
	and.b32  	%r161, %r980, 1;
	add.s32 	%r981, %r1995, %r161;
	add.s32 	%r1996, %r981, %r149;
	@%p146 bra 	$L__BB0_107;
	cvt.u32.u64 	%r982, %rd433;
	shr.u32 	%r983, %r982, 21;
	and.b32  	%r984, %r983, 1;
	shr.u32 	%r985, %r982, 22;
	and.b32  	%r986, %r985, 1;
	add.s32 	%r987, %r1996, %r986;
	add.s32 	%r988, %r987, %r984;
	shr.u32 	%r989, %r982, 23;
	and.b32  	%r990, %r989, 1;
	add.s32 	%r1996, %r988, %r990;
$L__BB0_107:
	setp.eq.s32 	%p147, %r2, 0;
	and.b64  	%rd130, %rd3, 4194304;
	setp.eq.s64 	%p148, %rd130, 0;
	and.b32  	%r992, %r1996, 254;
	setp.eq.s32 	%p149, %r992, 2;
	setp.eq.s32 	%p150, %r1996, 3;
	selp.u32 	%r993, -1, 0, %p150;
	selp.u32 	%r994, -1, 0, %p149;
	selp.b32 	%r995, %r993, %r994, %p148;
	and.b32  	%r996, %r995, 1;
	setp.eq.b32 	%p151, %r996, 1;
	selp.b64 	%rd131, 4194304, 0, %p151;
	or.b64  	%rd30, %rd131, %rd29;
	mov.b32 	%r1997, 0;
	@%p147 bra 	$L__BB0_109;
	cvt.u32.u64 	%r997, %rd432;
	shr.u32 	%r998, %r997, 22;
	and.b32  	%r999, %r998, 1;
	shr.u32 	%r1000, %r997, 23;
	and.b32  	%r1001, %r1000, 1;
	add.s32 	%r1002, %r999, %r1001;
	shr.u32 	%r1003, %r997, 24;
	and.b32  	%r1004, %r1003, 1;
	add.s32 	%r1997, %r1002, %r1004;
$L__BB0_109:
	setp.ge.u32 	%p152, %r2, %r11;
	shr.u32 	%r1005, %r28, 24;
	and.b32  	%r167, %r1005, 1;
	add.s32 	%r1006, %r1997, %r167;
	add.s32 	%r1998, %r1006, %r155;
	@%p152 bra 	$L__BB0_111;
	cvt.u32.u64 	%r1007, %rd433;
	shr.u32 	%r1008, %r1007, 22;
	and.b32  	%r1009, %r1008, 1;
	shr.u32 	%r1010, %r1007, 23;
	and.b32  	%r1011, %r1010, 1;
	add.s32 	%r1012, %r1998, %r1011;
	add.s32 	%r1013, %r1012, %r1009;
	shr.u32 	%r1014, %r1007, 24;
	and.b32  	%r1015, %r1014, 1;
	add.s32 	%r1998, %r1013, %r1015;
$L__BB0_111:
	setp.eq.s32 	%p153, %r2, 0;
	and.b64  	%rd132, %rd3, 8388608;
	setp.eq.s64 	%p154, %rd132, 0;
	and.b32  	%r1017, %r1998, 254;
	setp.eq.s32 	%p155, %r1017, 2;
	setp.eq.s32 	%p156, %r1998, 3;
	selp.u32 	%r1018, -1, 0, %p156;
	selp.u32 	%r1019, -1, 0, %p155;
	selp.b32 	%r1020, %r1018, %r1019, %p154;
	and.b32  	%r1021, %r1020, 1;
	setp.eq.b32 	%p157, %r1021, 1;
	selp.b64 	%rd133, 8388608, 0, %p157;
	or.b64  	%rd31, %rd133, %rd30;
	mov.b32 	%r1999, 0;
	@%p153 bra 	$L__BB0_113;
	cvt.u32.u64 	%r1022, %rd432;
	shr.u32 	%r1023, %r1022, 23;
	and.b32  	%r1024, %r1023, 1;
	shr.u32 	%r1025, %r1022, 24;
	and.b32  	%r1026, %r1025, 1;
	add.s32 	%r1027, %r1024, %r1026;
	shr.u32 	%r1028, %r1022, 25;
	and.b32  	%r1029, %r1028, 1;
	add.s32 	%r1999, %r1027, %r1029;
$L__BB0_113:
	setp.ge.u32 	%p158, %r2, %r11;
	shr.u32 	%r1030, %r28, 25;
	and.b32  	%r173, %r1030, 1;
	add.s32 	%r1031, %r1999, %r173;
	add.s32 	%r2000, %r1031, %r161;
	@%p158 bra 	$L__BB0_115;
	cvt.u32.u64 	%r1032, %rd433;
	shr.u32 	%r1033, %r1032, 23;
	and.b32  	%r1034, %r1033, 1;
	shr.u32 	%r1035, %r1032, 24;
	and.b32  	%r1036, %r1035, 1;
	add.s32 	%r1037, %r2000, %r1036;
	add.s32 	%r1038, %r1037, %r1034;
	shr.u32 	%r1039, %r1032, 25;
	and.b32  	%r1040, %r1039, 1;
	add.s32 	%r2000, %r1038, %r1040;
$L__BB0_115:
	setp.eq.s32 	%p159, %r2, 0;
	and.b64  	%rd134, %rd3, 16777216;
	setp.eq.s64 	%p160, %rd134, 0;
	and.b32  	%r1042, %r2000, 254;
	setp.eq.s32 	%p161, %r1042, 2;
	setp.eq.s32 	%p162, %r2000, 3;
	selp.u32 	%r1043, -1, 0, %p162;
	selp.u32 	%r1044, -1, 0, %p161;
	selp.b32 	%r1045, %r1043, %r1044, %p160;
	and.b32  	%r1046, %r1045, 1;
	setp.eq.b32 	%p163, %r1046, 1;
	selp.b64 	%rd135, 16777216, 0, %p163;
	or.b64  	%rd32, %rd135, %rd31;
	mov.b32 	%r2001, 0;
	@%p159 bra 	$L__BB0_117;
	cvt.u32.u64 	%r1047, %rd432;
	shr.u32 	%r1048, %r1047, 24;
	and.b32  	%r1049, %r1048, 1;
	shr.u32 	%r1050, %r1047, 25;
	and.b32  	%r1051, %r1050, 1;
	add.s32 	%r1052, %r1049, %r1051;
	shr.u32 	%r1053, %r1047, 26;
	and.b32  	%r1054, %r1053, 1;
	add.s32 	%r2001, %r1052, %r1054;
$L__BB0_117:
	setp.ge.u32 	%p164, %r2, %r11;
	shr.u32 	%r1055, %r28, 26;
	and.b32  	%r179, %r1055, 1;
	add.s32 	%r1056, %r2001, %r179;
	add.s32 	%r2002, %r1056, %r167;
	@%p164 bra 	$L__BB0_119;
	cvt.u32.u64 	%r1057, %rd433;
	shr.u32 	%r1058, %r1057, 24;
	and.b32  	%r1059, %r1058, 1;
	shr.u32 	%r1060, %r1057, 25;
	and.b32  	%r1061, %r1060, 1;
	add.s32 	%r1062, %r2002, %r1061;
	add.s32 	%r1063, %r1062, %r1059;
	shr.u32 	%r1064, %r1057, 26;
	and.b32  	%r1065, %r1064, 1;
	add.s32 	%r2002, %r1063, %r1065;
$L__BB0_119:
	setp.eq.s32 	%p165, %r2, 0;
	and.b64  	%rd136, %rd3, 33554432;
	setp.eq.s64 	%p166, %rd136, 0;
	and.b32  	%r1067, %r2002, 254;
	setp.eq.s32 	%p167, %r1067, 2;
	setp.eq.s32 	%p168, %r2002, 3;
	selp.u32 	%r1068, -1, 0, %p168;
	selp.u32 	%r1069, -1, 0, %p167;
	selp.b32 	%r1070, %r1068, %r1069, %p166;
	and.b32  	%r1071, %r1070, 1;
	setp.eq.b32 	%p169, %r1071, 1;
	selp.b64 	%rd137, 33554432, 0, %p169;
	or.b64  	%rd33, %rd137, %rd32;
	mov.b32 	%r2003, 0;
	@%p165 bra 	$L__BB0_121;
	cvt.u32.u64 	%r1072, %rd432;
	shr.u32 	%r1073, %r1072, 25;
	and.b32  	%r1074, %r1073, 1;
	shr.u32 	%r1075, %r1072, 26;
	and.b32  	%r1076, %r1075, 1;
	add.s32 	%r1077, %r1074, %r1076;
	shr.u32 	%r1078, %r1072, 27;
	and.b32  	%r1079, %r1078, 1;
	add.s32 	%r2003, %r1077, %r1079;
$L__BB0_121:
	setp.ge.u32 	%p170, %r2, %r11;
	shr.u32 	%r1080, %r28, 27;
	and.b32  	%r185, %r1080, 1;
	add.s32 	%r1081, %r2003, %r185;
	add.s32 	%r2004, %r1081, %r173;
	@%p170 bra 	$L__BB0_123;
	cvt.u32.u64 	%r1082, %rd433;
	shr.u32 	%r1083, %r1082, 25;
	and.b32  	%r1084, %r1083, 1;
	shr.u32 	%r1085, %r1082, 26;
	and.b32  	%r1086, %r1085, 1;
	add.s32 	%r1087, %r2004, %r1086;
	add.s32 	%r1088, %r1087, %r1084;
	shr.u32 	%r1089, %r1082, 27;
	and.b32  	%r1090, %r1089, 1;
	add.s32 	%r2004, %r1088, %r1090;
$L__BB0_123:
	setp.eq.s32 	%p171, %r2, 0;
	and.b64  	%rd138, %rd3, 67108864;
	setp.eq.s64 	%p172, %rd138, 0;
	and.b32  	%r1092, %r2004, 254;
	setp.eq.s32 	%p173, %r1092, 2;
	setp.eq.s32 	%p174, %r2004, 3;
	selp.u32 	%r1093, -1, 0, %p174;
	selp.u32 	%r1094, -1, 0, %p173;
	selp.b32 	%r1095, %r1093, %r1094, %p172;
	and.b32  	%r1096, %r1095, 1;
	setp.eq.b32 	%p175, %r1096, 1;
	selp.b64 	%rd139, 67108864, 0, %p175;
	or.b64  	%rd34, %rd139, %rd33;
	mov.b32 	%r2005, 0;
	@%p171 bra 	$L__BB0_125;
	cvt.u32.u64 	%r1097, %rd432;
	shr.u32 	%r1098, %r1097, 26;
	and.b32  	%r1099, %r1098, 1;
	shr.u32 	%r1100, %r1097, 27;
	and.b32  	%r1101, %r1100, 1;
	add.s32 	%r1102, %r1099, %r1101;
	shr.u32 	%r1103, %r1097, 28;
	and.b32  	%r1104, %r1103, 1;
	add.s32 	%r2005, %r1102, %r1104;
$L__BB0_125:
	setp.ge.u32 	%p176, %r2, %r11;
	shr.u32 	%r1105, %r28, 28;
	and.b32  	%r191, %r1105, 1;
	add.s32 	%r1106, %r2005, %r191;
	add.s32 	%r2006, %r1106, %r179;
	@%p176 bra 	$L__BB0_127;
	cvt.u32.u64 	%r1107, %rd433;
	shr.u32 	%r1108, %r1107, 26;
	and.b32  	%r1109, %r1108, 1;
	shr.u32 	%r1110, %r1107, 27;
	and.b32  	%r1111, %r1110, 1;
	add.s32 	%r1112, %r2006, %r1111;
	add.s32 	%r1113, %r1112, %r1109;
	shr.u32 	%r1114, %r1107, 28;
	and.b32  	%r1115, %r1114, 1;
	add.s32 	%r2006, %r1113, %r1115;
$L__BB0_127:
	setp.eq.s32 	%p177, %r2, 0;
	and.b64  	%rd140, %rd3, 134217728;
	setp.eq.s64 	%p178, %rd140, 0;
	and.b32  	%r1117, %r2006, 254;
	setp.eq.s32 	%p179, %r1117, 2;
	setp.eq.s32 	%p180, %r2006, 3;
	selp.u32 	%r1118, -1, 0, %p180;
	selp.u32 	%r1119, -1, 0, %p179;
	selp.b32 	%r1120, %r1118, %r1119, %p178;
	and.b32  	%r1121, %r1120, 1;
	setp.eq.b32 	%p181, %r1121, 1;
	selp.b64 	%rd141, 134217728, 0, %p181;
	or.b64  	%rd35, %rd141, %rd34;
	mov.b32 	%r2007, 0;
	@%p177 bra 	$L__BB0_129;
	cvt.u32.u64 	%r1122, %rd432;
	shr.u32 	%r1123, %r1122, 27;
	and.b32  	%r1124, %r1123, 1;
	shr.u32 	%r1125, %r1122, 28;
	and.b32  	%r1126, %r1125, 1;
	add.s32 	%r1127, %r1124, %r1126;
	shr.u32 	%r1128, %r1122, 29;
	and.b32  	%r1129, %r1128, 1;
	add.s32 	%r2007, %r1127, %r1129;
$L__BB0_129:
	setp.ge.u32 	%p182, %r2, %r11;
	shr.u32 	%r1130, %r28, 29;
	and.b32  	%r197, %r1130, 1;
	add.s32 	%r1131, %r2007, %r197;
	add.s32 	%r2008, %r1131, %r185;
	@%p182 bra 	$L__BB0_131;
	cvt.u32.u64 	%r1132, %rd433;
	shr.u32 	%r1133, %r1132, 27;
	and.b32  	%r1134, %r1133, 1;
	shr.u32 	%r1135, %r1132, 28;
	and.b32  	%r1136, %r1135, 1;
	add.s32 	%r1137, %r2008, %r1136;
	add.s32 	%r1138, %r1137, %r1134;
	shr.u32 	%r1139, %r1132, 29;
	and.b32  	%r1140, %r1139, 1;
	add.s32 	%r2008, %r1138, %r1140;
$L__BB0_131:
	setp.eq.s32 	%p183, %r2, 0;
	and.b64  	%rd142, %rd3, 268435456;
	setp.eq.s64 	%p184, %rd142, 0;
	and.b32  	%r1142, %r2008, 254;
	setp.eq.s32 	%p185, %r1142, 2;
	setp.eq.s32 	%p186, %r2008, 3;
	selp.u32 	%r1143, -1, 0, %p186;
	selp.u32 	%r1144, -1, 0, %p185;
	selp.b32 	%r1145, %r1143, %r1144, %p184;
	and.b32  	%r1146, %r1145, 1;
	setp.eq.b32 	%p187, %r1146, 1;
	selp.b64 	%rd143, 268435456, 0, %p187;
	or.b64  	%rd36, %rd143, %rd35;
	mov.b32 	%r2009, 0;
	@%p183 bra 	$L__BB0_133;
	cvt.u32.u64 	%r1147, %rd432;
	shr.u32 	%r1148, %r1147, 28;
	and.b32  	%r1149, %r1148, 1;
	shr.u32 	%r1150, %r1147, 29;
	and.b32  	%r1151, %r1150, 1;
	add.s32 	%r1152, %r1149, %r1151;
	shr.u32 	%r1153, %r1147, 30;
	and.b32  	%r1154, %r1153, 1;
	add.s32 	%r2009, %r1152, %r1154;
$L__BB0_133:
	setp.ge.u32 	%p188, %r2, %r11;
	shr.u32 	%r1155, %r28, 30;
	and.b32  	%r203, %r1155, 1;
	add.s32 	%r1156, %r2009, %r203;
	add.s32 	%r2010, %r1156, %r191;
	@%p188 bra 	$L__BB0_135;
	cvt.u32.u64 	%r1157, %rd433;
	shr.u32 	%r1158, %r1157, 28;
	and.b32  	%r1159, %r1158, 1;
	shr.u32 	%r1160, %r1157, 29;
	and.b32  	%r1161, %r1160, 1;
	add.s32 	%r1162, %r2010, %r1161;
	add.s32 	%r1163, %r1162, %r1159;
	shr.u32 	%r1164, %r1157, 30;
	and.b32  	%r1165, %r1164, 1;
	add.s32 	%r2010, %r1163, %r1165;
$L__BB0_135:
	setp.eq.s32 	%p189, %r2, 0;
	and.b64  	%rd144, %rd3, 536870912;
	setp.eq.s64 	%p190, %rd144, 0;
	and.b32  	%r1167, %r2010, 254;
	setp.eq.s32 	%p191, %r1167, 2;
	setp.eq.s32 	%p192, %r2010, 3;
	selp.u32 	%r1168, -1, 0, %p192;
	selp.u32 	%r1169, -1, 0, %p191;
	selp.b32 	%r1170, %r1168, %r1169, %p190;
	and.b32  	%r1171, %r1170, 1;
	setp.eq.b32 	%p193, %r1171, 1;
	selp.b64 	%rd145, 536870912, 0, %p193;
	or.b64  	%rd37, %rd145, %rd36;
	mov.b32 	%r2011, 0;
	@%p189 bra 	$L__BB0_137;
	cvt.u32.u64 	%r1172, %rd432;
	shr.u32 	%r1173, %r1172, 29;
	and.b32  	%r1174, %r1173, 1;
	shr.u32 	%r1175, %r1172, 30;
	and.b32  	%r1176, %r1175, 1;
	add.s32 	%r1177, %r1174, %r1176;
	shr.u32 	%r1178, %r1172, 31;
	add.s32 	%r2011, %r1177, %r1178;
$L__BB0_137:
	setp.ge.u32 	%p194, %r2, %r11;
	shr.u32 	%r209, %r28, 31;
	add.s32 	%r1179, %r2011, %r209;
	add.s32 	%r2012, %r1179, %r197;
	@%p194 bra 	$L__BB0_139;
	cvt.u32.u64 	%r1180, %rd433;
	shr.u32 	%r1181, %r1180, 29;
	and.b32  	%r1182, %r1181, 1;
	shr.u32 	%r1183, %r1180, 30;
	and.b32  	%r1184, %r1183, 1;
	add.s32 	%r1185, %r2012, %r1184;
	add.s32 	%r1186, %r1185, %r1182;
	shr.u32 	%r1187, %r1180, 31;
	add.s32 	%r2012, %r1186, %r1187;
$L__BB0_139:
	setp.eq.s32 	%p195, %r2, 0;
	and.b64  	%rd146, %rd3, 1073741824;
	setp.eq.s64 	%p196, %rd146, 0;
	and.b32  	%r1189, %r2012, 254;
	setp.eq.s32 	%p197, %r1189, 2;
	setp.eq.s32 	%p198, %r2012, 3;
	selp.u32 	%r1190, -1, 0, %p198;
	selp.u32 	%r1191, -1, 0, %p197;
	selp.b32 	%r1192, %r1190, %r1191, %p196;
	and.b32  	%r1193, %r1192, 1;
	setp.eq.b32 	%p199, %r1193, 1;
	selp.b64 	%rd147, 1073741824, 0, %p199;
	or.b64  	%rd38, %rd147, %rd37;
	mov.b32 	%r2013, 0;
	@%p195 bra 	$L__BB0_141;
	cvt.u32.u64 	%r1194, %rd432;
	shr.u32 	%r1195, %r1194, 30;
	and.b32  	%r1196, %r1195, 1;
	shr.u32 	%r1197, %r1194, 31;
	add.s32 	%r1198, %r1196, %r1197;
	{ .reg .b32 tmp; mov.b64 {tmp, %r1199}, %rd432; }
	and.b32  	%r1200, %r1199, 1;
	add.s32 	%r2013, %r1198, %r1200;
$L__BB0_141:
	setp.ge.u32 	%p200, %r2, %r11;
	{ .reg .b32 tmp; mov.b64 {tmp, %r1201}, %rd3; }
	and.b32  	%r215, %r1201, 1;
	add.s32 	%r1202, %r2013, %r215;
	add.s32 	%r2014, %r1202, %r203;
	@%p200 bra 	$L__BB0_143;
	cvt.u32.u64 	%r1203, %rd433;
	shr.u32 	%r1204, %r1203, 30;
	and.b32  	%r1205, %r1204, 1;
	shr.u32 	%r1206, %r1203, 31;
	add.s32 	%r1207, %r2014, %r1206;
	add.s32 	%r1208, %r1207, %r1205;
	{ .reg .b32 tmp; mov.b64 {tmp, %r1209}, %rd433; }
	and.b32  	%r1210, %r1209, 1;
	add.s32 	%r2014, %r1208, %r1210;
$L__BB0_143:
	setp.eq.s32 	%p201, %r2, 0;
	and.b64  	%rd148, %rd3, 2147483648;
	setp.eq.s64 	%p202, %rd148, 0;
	and.b32  	%r1212, %r2014, 254;
	setp.eq.s32 	%p203, %r1212, 2;
	setp.eq.s32 	%p204, %r2014, 3;
	selp.u32 	%r1213, -1, 0, %p204;
	selp.u32 	%r1214, -1, 0, %p203;
	selp.b32 	%r1215, %r1213, %r1214, %p202;
	and.b32  	%r1216, %r1215, 1;
	setp.eq.b32 	%p205, %r1216, 1;
	selp.b64 	%rd149, 2147483648, 0, %p205;
	or.b64  	%rd39, %rd149, %rd38;
	mov.b32 	%r2015, 0;
	@%p201 bra 	$L__BB0_145;
	cvt.u32.u64 	%r1217, %rd432;
	shr.u32 	%r1218, %r1217, 31;
	{ .reg .b32 tmp; mov.b64 {tmp, %r1219}, %rd432; }
	and.b32  	%r1220, %r1219, 1;
	add.s32 	%r1221, %r1218, %r1220;
	shr.u64 	%rd150, %rd432, 33;
	cvt.u32.u64 	%r1222, %rd150;
	and.b32  	%r1223, %r1222, 1;
	add.s32 	%r2015, %r1221, %r1223;
$L__BB0_145:
	setp.ge.u32 	%p206, %r2, %r11;
	shr.u64 	%rd151, %rd3, 33;
	cvt.u32.u64 	%r1224, %rd151;
	and.b32  	%r221, %r1224, 1;
	add.s32 	%r1225, %r2015, %r221;
	add.s32 	%r2016, %r1225, %r209;
	@%p206 bra 	$L__BB0_147;
	cvt.u32.u64 	%r1226, %rd433;
	shr.u32 	%r1227, %r1226, 31;
	{ .reg .b32 tmp; mov.b64 {tmp, %r1228}, %rd433; }
	and.b32  	%r1229, %r1228, 1;
	add.s32 	%r1230, %r2016, %r1229;
	add.s32 	%r1231, %r1230, %r1227;
	shr.u64 	%rd152, %rd433, 33;
	cvt.u32.u64 	%r1232, %rd152;
	and.b32  	%r1233, %r1232, 1;
	add.s32 	%r2016, %r1231, %r1233;
$L__BB0_147:
	setp.eq.s32 	%p207, %r2, 0;
	and.b64  	%rd153, %rd3, 4294967296;
	setp.eq.s64 	%p208, %rd153, 0;
	and.b32  	%r1235, %r2016, 254;
	setp.eq.s32 	%p209, %r1235, 2;
	setp.eq.s32 	%p210, %r2016, 3;
	selp.u32 	%r1236, -1, 0, %p210;
	selp.u32 	%r1237, -1, 0, %p209;
	selp.b32 	%r1238, %r1236, %r1237, %p208;
	and.b32  	%r1239, %r1238, 1;
	setp.eq.b32 	%p211, %r1239, 1;
	selp.b64 	%rd154, 4294967296, 0, %p211;
	or.b64  	%rd40, %rd154, %rd39;
	mov.b32 	%r2017, 0;
	@%p207 bra 	$L__BB0_149;
	{ .reg .b32 tmp; mov.b64 {tmp, %r1240}, %rd432; }
	and.b32  	%r1241, %r1240, 1;
	shr.u64 	%rd155, %rd432, 33;
	cvt.u32.u64 	%r1242, %rd155;
	and.b32  	%r1243, %r1242, 1;
	add.s32 	%r1244, %r1241, %r1243;
	shr.u64 	%rd156, %rd432, 34;
	cvt.u32.u64 	%r1245, %rd156;
	and.b32  	%r1246, %r1245, 1;
	add.s32 	%r2017, %r1244, %r1246;
$L__BB0_149:
	setp.ge.u32 	%p212, %r2, %r11;
	shr.u64 	%rd157, %rd3, 34;
	cvt.u32.u64 	%r1247, %rd157;
	and.b32  	%r227, %r1247, 1;
	add.s32 	%r1248, %r2017, %r227;
	add.s32 	%r2018, %r1248, %r215;
	@%p212 bra 	$L__BB0_151;
	{ .reg .b32 tmp; mov.b64 {tmp, %r1249}, %rd433; }
	and.b32  	%r1250, %r1249, 1;
	shr.u64 	%rd158, %rd433, 33;
	cvt.u32.u64 	%r1251, %rd158;
	and.b32  	%r1252, %r1251, 1;
	add.s32 	%r1253, %r2018, %r1252;
	add.s32 	%r1254, %r1253, %r1250;
	shr.u64 	%rd159, %rd433, 34;
	cvt.u32.u64 	%r1255, %rd159;
	and.b32  	%r1256, %r1255, 1;
	add.s32 	%r2018, %r1254, %r1256;
$L__BB0_151:
	setp.eq.s32 	%p213, %r2, 0;
	and.b64  	%rd160, %rd3, 8589934592;
	setp.eq.s64 	%p214, %rd160, 0;
	and.b32  	%r1258, %r2018, 254;
	setp.eq.s32 	%p215, %r1258, 2;
	setp.eq.s32 	%p216, %r2018, 3;
	selp.u32 	%r1259, -1, 0, %p216;
	selp.u32 	%r1260, -1, 0, %p215;
	selp.b32 	%r1261, %r1259, %r1260, %p214;
	and.b32  	%r1262, %r1261, 1;
	setp.eq.b32 	%p217, %r1262, 1;
	selp.b64 	%rd161, 8589934592, 0, %p217;
	or.b64  	%rd41, %rd161, %rd40;
	mov.b32 	%r2019, 0;
	@%p213 bra 	$L__BB0_153;
	shr.u64 	%rd162, %rd432, 33;
	cvt.u32.u64 	%r1263, %rd162;
	and.b32  	%r1264, %r1263, 1;
	shr.u64 	%rd163, %rd432, 34;
	cvt.u32.u64 	%r1265, %rd163;
	and.b32  	%r1266, %r1265, 1;
	add.s32 	%r1267, %r1264, %r1266;
	shr.u64 	%rd164, %rd432, 35;
	cvt.u32.u64 	%r1268, %rd164;
	and.b32  	%r1269, %r1268, 1;
	add.s32 	%r2019, %r1267, %r1269;
$L__BB0_153:
	setp.ge.u32 	%p218, %r2, %r11;
	shr.u64 	%rd165, %rd3, 35;
	cvt.u32.u64 	%r1270, %rd165;
	and.b32  	%r233, %r1270, 1;
	add.s32 	%r1271, %r2019, %r233;
	add.s32 	%r2020, %r1271, %r221;
	@%p218 bra 	$L__BB0_155;
	shr.u64 	%rd166, %rd433, 33;
	cvt.u32.u64 	%r1272, %rd166;
	and.b32  	%r1273, %r1272, 1;
	shr.u64 	%rd167, %rd433, 34;
	cvt.u32.u64 	%r1274, %rd167;
	and.b32  	%r1275, %r1274, 1;
	add.s32 	%r1276, %r2020, %r1275;
	add.s32 	%r1277, %r1276, %r1273;
	shr.u64 	%rd168, %rd433, 35;
	cvt.u32.u64 	%r1278, %rd168;
	and.b32  	%r1279, %r1278, 1;
	add.s32 	%r2020, %r1277, %r1279;
$L__BB0_155:
	setp.eq.s32 	%p219, %r2, 0;
	and.b64  	%rd169, %rd3, 17179869184;
	setp.eq.s64 	%p220, %rd169, 0;
	and.b32  	%r1281, %r2020, 254;
	setp.eq.s32 	%p221, %r1281, 2;
	setp.eq.s32 	%p222, %r2020, 3;
	selp.u32 	%r1282, -1, 0, %p222;
	selp.u32 	%r1283, -1, 0, %p221;
	selp.b32 	%r1284, %r1282, %r1283, %p220;
	and.b32  	%r1285, %r1284, 1;
	setp.eq.b32 	%p223, %r1285, 1;
	selp.b64 	%rd170, 17179869184, 0, %p223;
	or.b64  	%rd42, %rd170, %rd41;
	mov.b32 	%r2021, 0;
	@%p219 bra 	$L__BB0_157;
	shr.u64 	%rd171, %rd432, 34;
	cvt.u32.u64 	%r1286, %rd171;
	and.b32  	%r1287, %r1286, 1;
	shr.u64 	%rd172, %rd432, 35;
	cvt.u32.u64 	%r1288, %rd172;
	and.b32  	%r1289, %r1288, 1;
	add.s32 	%r1290, %r1287, %r1289;
	shr.u64 	%rd173, %rd432, 36;
	cvt.u32.u64 	%r1291, %rd173;
	and.b32  	%r1292, %r1291, 1;
	add.s32 	%r2021, %r1290, %r1292;
$L__BB0_157:
	setp.ge.u32 	%p224, %r2, %r11;
	shr.u64 	%rd174, %rd3, 36;
	cvt.u32.u64 	%r1293, %rd174;
	and.b32  	%r239, %r1293, 1;
	add.s32 	%r1294, %r2021, %r239;
	add.s32 	%r2022, %r1294, %r227;
	@%p224 bra 	$L__BB0_159;
	shr.u64 	%rd175, %rd433, 34;
	cvt.u32.u64 	%r1295, %rd175;
	and.b32  	%r1296, %r1295, 1;
	shr.u64 	%rd176, %rd433, 35;
	cvt.u32.u64 	%r1297, %rd176;
	and.b32  	%r1298, %r1297, 1;
	add.s32 	%r1299, %r2022, %r1298;
	add.s32 	%r1300, %r1299, %r1296;
	shr.u64 	%rd177, %rd433, 36;
	cvt.u32.u64 	%r1301, %rd177;
	and.b32  	%r1302, %r1301, 1;
	add.s32 	%r2022, %r1300, %r1302;
$L__BB0_159:
	setp.eq.s32 	%p225, %r2, 0;
	and.b64  	%rd178, %rd3, 34359738368;
	setp.eq.s64 	%p226, %rd178, 0;
	and.b32  	%r1304, %r2022, 254;
	setp.eq.s32 	%p227, %r1304, 2;
	setp.eq.s32 	%p228, %r2022, 3;
	selp.u32 	%r1305, -1, 0, %p228;
	selp.u32 	%r1306, -1, 0, %p227;
	selp.b32 	%r1307, %r1305, %r1306, %p226;
	and.b32  	%r1308, %r1307, 1;
	setp.eq.b32 	%p229, %r1308, 1;
	selp.b64 	%rd179, 34359738368, 0, %p229;
	or.b64  	%rd43, %rd179, %rd42;
	mov.b32 	%r2023, 0;
	@%p225 bra 	$L__BB0_161;
	shr.u64 	%rd180, %rd432, 35;
	cvt.u32.u64 	%r1309, %rd180;
	and.b32  	%r1310, %r1309, 1;
	shr.u64 	%rd181, %rd432, 36;
	cvt.u32.u64 	%r1311, %rd181;
	and.b32  	%r1312, %r1311, 1;
	add.s32 	%r1313, %r1310, %r1312;
	shr.u64 	%rd182, %rd432, 37;
	cvt.u32.u64 	%r1314, %rd182;
	and.b32  	%r1315, %r1314, 1;
	add.s32 	%r2023, %r1313, %r1315;
$L__BB0_161:
	setp.ge.u32 	%p230, %r2, %r11;
	shr.u64 	%rd183, %rd3, 37;
	cvt.u32.u64 	%r1316, %rd183;
	and.b32  	%r245, %r1316, 1;
	add.s32 	%r1317, %r2023, %r245;
	add.s32 	%r2024, %r1317, %r233;
	@%p230 bra 	$L__BB0_163;
	shr.u64 	%rd184, %rd433, 35;
	cvt.u32.u64 	%r1318, %rd184;
	and.b32  	%r1319, %r1318, 1;
	shr.u64 	%rd185, %rd433, 36;
	cvt.u32.u64 	%r1320, %rd185;
	and.b32  	%r1321, %r1320, 1;
	add.s32 	%r1322, %r2024, %r1321;
	add.s32 	%r1323, %r1322, %r1319;
	shr.u64 	%rd186, %rd433, 37;
	cvt.u32.u64 	%r1324, %rd186;
	and.b32  	%r1325, %r1324, 1;
	add.s32 	%r2024, %r1323, %r1325;
$L__BB0_163:
	setp.eq.s32 	%p231, %r2, 0;
	and.b64  	%rd187, %rd3, 68719476736;
	setp.eq.s64 	%p232, %rd187, 0;
	and.b32  	%r1327, %r2024, 254;
	setp.eq.s32 	%p233, %r1327, 2;
	setp.eq.s32 	%p234, %r2024, 3;
	selp.u32 	%r1328, -1, 0, %p234;
	selp.u32 	%r1329, -1, 0, %p233;
	selp.b32 	%r1330, %r1328, %r1329, %p232;
	and.b32  	%r1331, %r1330, 1;
	setp.eq.b32 	%p235, %r1331, 1;
	selp.b64 	%rd188, 68719476736, 0, %p235;
	or.b64  	%rd44, %rd188, %rd43;
	mov.b32 	%r2025, 0;
	@%p231 bra 	$L__BB0_165;
	shr.u64 	%rd189, %rd432, 36;
	cvt.u32.u64 	%r1332, %rd189;
	and.b32  	%r1333, %r1332, 1;
	shr.u64 	%rd190, %rd432, 37;
	cvt.u32.u64 	%r1334, %rd190;
	and.b32  	%r1335, %r1334, 1;
	add.s32 	%r1336, %r1333, %r1335;
	shr.u64 	%rd191, %rd432, 38;
	cvt.u32.u64 	%r1337, %rd191;
	and.b32  	%r1338, %r1337, 1;
	add.s32 	%r2025, %r1336, %r1338;
$L__BB0_165:
	setp.ge.u32 	%p236, %r2, %r11;
	shr.u64 	%rd192, %rd3, 38;
	cvt.u32.u64 	%r1339, %rd192;
	and.b32  	%r251, %r1339, 1;
	add.s32 	%r1340, %r2025, %r251;
	add.s32 	%r2026, %r1340, %r239;
	@%p236 bra 	$L__BB0_167;
	shr.u64 	%rd193, %rd433, 36;
	cvt.u32.u64 	%r1341, %rd193;
	and.b32  	%r1342, %r1341, 1;
	shr.u64 	%rd194, %rd433, 37;
	cvt.u32.u64 	%r1343, %rd194;
	and.b32  	%r1344, %r1343, 1;
	add.s32 	%r1345, %r2026, %r1344;
	add.s32 	%r1346, %r1345, %r1342;
	shr.u64 	%rd195, %rd433, 38;
	cvt.u32.u64 	%r1347, %rd195;
	and.b32  	%r1348, %r1347, 1;
	add.s32 	%r2026, %r1346, %r1348;
$L__BB0_167:
	setp.eq.s32 	%p237, %r2, 0;
	and.b64  	%rd196, %rd3, 137438953472;
	setp.eq.s64 	%p238, %rd196, 0;
	and.b32  	%r1350, %r2026, 254;
	setp.eq.s32 	%p239, %r1350, 2;
	setp.eq.s32 	%p240, %r2026, 3;
	selp.u32 	%r1351, -1, 0, %p240;
	selp.u32 	%r1352, -1, 0, %p239;
	selp.b32 	%r1353, %r1351, %r1352, %p238;
	and.b32  	%r1354, %r1353, 1;
	setp.eq.b32 	%p241, %r1354, 1;
	selp.b64 	%rd197, 137438953472, 0, %p241;
	or.b64  	%rd45, %rd197, %rd44;
	mov.b32 	%r2027, 0;
	@%p237 bra 	$L__BB0_169;
	shr.u64 	%rd198, %rd432, 37;
	cvt.u32.u64 	%r1355, %rd198;
	and.b32  	%r1356, %r1355, 1;
	shr.u64 	%rd199, %rd432, 38;
	cvt.u32.u64 	%r1357, %rd199;
	and.b32  	%r1358, %r1357, 1;
	add.s32 	%r1359, %r1356, %r1358;
	shr.u64 	%rd200, %rd432, 39;
	cvt.u32.u64 	%r1360, %rd200;
	and.b32  	%r1361, %r1360, 1;
	add.s32 	%r2027, %r1359, %r1361;
$L__BB0_169:
	setp.ge.u32 	%p242, %r2, %r11;
	shr.u64 	%rd201, %rd3, 39;
	cvt.u32.u64 	%r1362, %rd201;
	and.b32  	%r257, %r1362, 1;
	add.s32 	%r1363, %r2027, %r257;
	add.s32 	%r2028, %r1363, %r245;
	@%p242 bra 	$L__BB0_171;
	shr.u64 	%rd202, %rd433, 37;
	cvt.u32.u64 	%r1364, %rd202;
	and.b32  	%r1365, %r1364, 1;
	shr.u64 	%rd203, %rd433, 38;
	cvt.u32.u64 	%r1366, %rd203;
	and.b32  	%r1367, %r1366, 1;
	add.s32 	%r1368, %r2028, %r1367;
	add.s32 	%r1369, %r1368, %r1365;
	shr.u64 	%rd204, %rd433, 39;
	cvt.u32.u64 	%r1370, %rd204;
	and.b32  	%r1371, %r1370, 1;
	add.s32 	%r2028, %r1369, %r1371;
$L__BB0_171:
	setp.eq.s32 	%p243, %r2, 0;
	and.b64  	%rd205, %rd3, 274877906944;
	setp.eq.s64 	%p244, %rd205, 0;
	and.b32  	%r1373, %r2028, 254;
	setp.eq.s32 	%p245, %r1373, 2;
	setp.eq.s32 	%p246, %r2028, 3;
	selp.u32 	%r1374, -1, 0, %p246;
	selp.u32 	%r1375, -1, 0, %p245;
	selp.b32 	%r1376, %r1374, %r1375, %p244;
	and.b32  	%r1377, %r1376, 1;
	setp.eq.b32 	%p247, %r1377, 1;
	selp.b64 	%rd206, 274877906944, 0, %p247;
	or.b64  	%rd46, %rd206, %rd45;
	mov.b32 	%r2029, 0;
	@%p243 bra 	$L__BB0_173;
	shr.u64 	%rd207, %rd432, 38;
	cvt.u32.u64 	%r1378, %rd207;
	and.b32  	%r1379, %r1378, 1;
	shr.u64 	%rd208, %rd432, 39;
	cvt.u32.u64 	%r1380, %rd208;
	and.b32  	%r1381, %r1380, 1;
	add.s32 	%r1382, %r1379, %r1381;
	shr.u64 	%rd209, %rd432, 40;
	cvt.u32.u64 	%r1383, %rd209;
	and.b32  	%r1384, %r1383, 1;
	add.s32 	%r2029, %r1382, %r1384;
$L__BB0_173:
	setp.ge.u32 	%p248, %r2, %r11;
	shr.u64 	%rd210, %rd3, 40;
	cvt.u32.u64 	%r1385, %rd210;
	and.b32  	%r263, %r1385, 1;
	add.s32 	%r1386, %r2029, %r263;
	add.s32 	%r2030, %r1386, %r251;
	@%p248 bra 	$L__BB0_175;
	shr.u64 	%rd211, %rd433, 38;
	cvt.u32.u64 	%r1387, %rd211;
	and.b32  	%r1388, %r1387, 1;
	shr.u64 	%rd212, %rd433, 39;
	cvt.u32.u64 	%r1389, %rd212;
	and.b32  	%r1390, %r1389, 1;
	add.s32 	%r1391, %r2030, %r1390;
	add.s32 	%r1392, %r1391, %r1388;
	shr.u64 	%rd213, %rd433, 40;
	cvt.u32.u64 	%r1393, %rd213;
	and.b32  	%r1394, %r1393, 1;
	add.s32 	%r2030, %r1392, %r1394;
$L__BB0_175:
	setp.eq.s32 	%p249, %r2, 0;
	and.b64  	%rd214, %rd3, 549755813888;
	setp.eq.s64 	%p250, %rd214, 0;
	and.b32  	%r1396, %r2030, 254;
	setp.eq.s32 	%p251, %r1396, 2;
	setp.eq.s32 	%p252, %r2030, 3;
	selp.u32 	%r1397, -1, 0, %p252;
	selp.u32 	%r1398, -1, 0, %p251;
	selp.b32 	%r1399, %r1397, %r1398, %p250;
	and.b32  	%r1400, %r1399, 1;
	setp.eq.b32 	%p253, %r1400, 1;
	selp.b64 	%rd215, 549755813888, 0, %p253;
	or.b64  	%rd47, %rd215, %rd46;
	mov.b32 	%r2031, 0;
	@%p249 bra 	$L__BB0_177;
	shr.u64 	%rd216, %rd432, 39;
	cvt.u32.u64 	%r1401, %rd216;
	and.b32  	%r1402, %r1401, 1;
	shr.u64 	%rd217, %rd432, 40;
	cvt.u32.u64 	%r1403, %rd217;
	and.b32  	%r1404, %r1403, 1;
	add.s32 	%r1405, %r1402, %r1404;
	shr.u64 	%rd218, %rd432, 41;
	cvt.u32.u64 	%r1406, %rd218;
	and.b32  	%r1407, %r1406, 1;
	add.s32 	%r2031, %r1405, %r1407;
$L__BB0_177:
	setp.ge.u32 	%p254, %r2, %r11;
	shr.u64 	%rd219, %rd3, 41;
	cvt.u32.u64 	%r1408, %rd219;
	and.b32  	%r269, %r1408, 1;
	add.s32 	%r1409, %r2031, %r269;
	add.s32 	%r2032, %r1409, %r257;
	@%p254 bra 	$L__BB0_179;
	shr.u64 	%rd220, %rd433, 39;
	cvt.u32.u64 	%r1410, %rd220;
	and.b32  	%r1411, %r1410, 1;
	shr.u64 	%rd221, %rd433, 40;
	cvt.u32.u64 	%r1412, %rd221;
	and.b32  	%r1413, %r1412, 1;
	add.s32 	%r1414, %r2032, %r1413;
	add.s32 	%r1415, %r1414, %r1411;
	shr.u64 	%rd222, %rd433, 41;
	cvt.u32.u64 	%r1416, %rd222;
	and.b32  	%r1417, %r1416, 1;
	add.s32 	%r2032, %r1415, %r1417;
$L__BB0_179:
	setp.eq.s32 	%p255, %r2, 0;
	and.b64  	%rd223, %rd3, 1099511627776;
	setp.eq.s64 	%p256, %rd223, 0;
	and.b32  	%r1419, %r2032, 254;
	setp.eq.s32 	%p257, %r1419, 2;
	setp.eq.s32 	%p258, %r2032, 3;
	selp.u32 	%r1420, -1, 0, %p258;
	selp.u32 	%r1421, -1, 0, %p257;
	selp.b32 	%r1422, %r1420, %r1421, %p256;
	and.b32  	%r1423, %r1422, 1;
	setp.eq.b32 	%p259, %r1423, 1;
	selp.b64 	%rd224, 1099511627776, 0, %p259;
	or.b64  	%rd48, %rd224, %rd47;
	mov.b32 	%r2033, 0;
	@%p255 bra 	$L__BB0_181;
	shr.u64 	%rd225, %rd432, 40;
	cvt.u32.u64 	%r1424, %rd225;
	and.b32  	%r1425, %r1424, 1;
	shr.u64 	%rd226, %rd432, 41;
	cvt.u32.u64 	%r1426, %rd226;
	and.b32  	%r1427, %r1426, 1;
	add.s32 	%r1428, %r1425, %r1427;
	shr.u64 	%rd227, %rd432, 42;
	cvt.u32.u64 	%r1429, %rd227;
	and.b32  	%r1430, %r1429, 1;
	add.s32 	%r2033, %r1428, %r1430;
$L__BB0_181:
	setp.ge.u32 	%p260, %r2, %r11;
	shr.u64 	%rd228, %rd3, 42;
	cvt.u32.u64 	%r1431, %rd228;
	and.b32  	%r275, %r1431, 1;
	add.s32 	%r1432, %r2033, %r275;
	add.s32 	%r2034, %r1432, %r263;
	@%p260 bra 	$L__BB0_183;
	shr.u64 	%rd229, %rd433, 40;
	cvt.u32.u64 	%r1433, %rd229;
	and.b32  	%r1434, %r1433, 1;
	shr.u64 	%rd230, %rd433, 41;
	cvt.u32.u64 	%r1435, %rd230;
	and.b32  	%r1436, %r1435, 1;
	add.s32 	%r1437, %r2034, %r1436;
	add.s32 	%r1438, %r1437, %r1434;
	shr.u64 	%rd231, %rd433, 42;
	cvt.u32.u64 	%r1439, %rd231;
	and.b32  	%r1440, %r1439, 1;
	add.s32 	%r2034, %r1438, %r1440;
$L__BB0_183:
	setp.eq.s32 	%p261, %r2, 0;
	and.b64  	%rd232, %rd3, 2199023255552;
	setp.eq.s64 	%p262, %rd232, 0;
	and.b32  	%r1442, %r2034, 254;
	setp.eq.s32 	%p263, %r1442, 2;
	setp.eq.s32 	%p264, %r2034, 3;
	selp.u32 	%r1443, -1, 0, %p264;
	selp.u32 	%r1444, -1, 0, %p263;
	selp.b32 	%r1445, %r1443, %r1444, %p262;
	and.b32  	%r1446, %r1445, 1;
	setp.eq.b32 	%p265, %r1446, 1;
	selp.b64 	%rd233, 2199023255552, 0, %p265;
	or.b64  	%rd49, %rd233, %rd48;
	mov.b32 	%r2035, 0;
	@%p261 bra 	$L__BB0_185;
	shr.u64 	%rd234, %rd432, 41;
	cvt.u32.u64 	%r1447, %rd234;
	and.b32  	%r1448, %r1447, 1;
	shr.u64 	%rd235, %rd432, 42;
	cvt.u32.u64 	%r1449, %rd235;
	and.b32  	%r1450, %r1449, 1;
	add.s32 	%r1451, %r1448, %r1450;
	shr.u64 	%rd236, %rd432, 43;
	cvt.u32.u64 	%r1452, %rd236;
	and.b32  	%r1453, %r1452, 1;
	add.s32 	%r2035, %r1451, %r1453;
$L__BB0_185:
	setp.ge.u32 	%p266, %r2, %r11;
	shr.u64 	%rd237, %rd3, 43;
	cvt.u32.u64 	%r1454, %rd237;
	and.b32  	%r281, %r1454, 1;
	add.s32 	%r1455, %r2035, %r281;
	add.s32 	%r2036, %r1455, %r269;
	@%p266 bra 	$L__BB0_187;
	shr.u64 	%rd238, %rd433, 41;
	cvt.u32.u64 	%r1456, %rd238;
	and.b32  	%r1457, %r1456, 1;
	shr.u64 	%rd239, %rd433, 42;
	cvt.u32.u64 	%r1458, %rd239;
	and.b32  	%r1459, %r1458, 1;
	add.s32 	%r1460, %r2036, %r1459;
	add.s32 	%r1461, %r1460, %r1457;
	shr.u64 	%rd240, %rd433, 43;
	cvt.u32.u64 	%r1462, %rd240;
	and.b32  	%r1463, %r1462, 1;
	add.s32 	%r2036, %r1461, %r1463;
$L__BB0_187:
	setp.eq.s32 	%p267, %r2, 0;
	and.b64  	%rd241, %rd3, 4398046511104;
	setp.eq.s64 	%p268, %rd241, 0;
	and.b32  	%r1465, %r2036, 254;
	setp.eq.s32 	%p269, %r1465, 2;
	setp.eq.s32 	%p270, %r2036, 3;
	selp.u32 	%r1466, -1, 0, %p270;
	selp.u32 	%r1467, -1, 0, %p269;
	selp.b32 	%r1468, %r1466, %r1467, %p268;
	and.b32  	%r1469, %r1468, 1;
	setp.eq.b32 	%p271, %r1469, 1;
	selp.b64 	%rd242, 4398046511104, 0, %p271;
	or.b64  	%rd50, %rd242, %rd49;
	mov.b32 	%r2037, 0;
	@%p267 bra 	$L__BB0_189;
	shr.u64 	%rd243, %rd432, 42;
	cvt.u32.u64 	%r1470, %rd243;
	and.b32  	%r1471, %r1470, 1;
	shr.u64 	%rd244, %rd432, 43;
	cvt.u32.u64 	%r1472, %rd244;
	and.b32  	%r1473, %r1472, 1;
	add.s32 	%r1474, %r1471, %r1473;
	shr.u64 	%rd245, %rd432, 44;
	cvt.u32.u64 	%r1475, %rd245;
	and.b32  	%r1476, %r1475, 1;
	add.s32 	%r2037, %r1474, %r1476;
$L__BB0_189:
	setp.ge.u32 	%p272, %r2, %r11;
	shr.u64 	%rd246, %rd3, 44;
	cvt.u32.u64 	%r1477, %rd246;
	and.b32  	%r287, %r1477, 1;
	add.s32 	%r1478, %r2037, %r287;
	add.s32 	%r2038, %r1478, %r275;
	@%p272 bra 	$L__BB0_191;
	shr.u64 	%rd247, %rd433, 42;
	cvt.u32.u64 	%r1479, %rd247;
	and.b32  	%r1480, %r1479, 1;
	shr.u64 	%rd248, %rd433, 43;
	cvt.u32.u64 	%r1481, %rd248;
	and.b32  	%r1482, %r1481, 1;
	add.s32 	%r1483, %r2038, %r1482;
	add.s32 	%r1484, %r1483, %r1480;
	shr.u64 	%rd249, %rd433, 44;
	cvt.u32.u64 	%r1485, %rd249;
	and.b32  	%r1486, %r1485, 1;
	add.s32 	%r2038, %r1484, %r1486;
$L__BB0_191:
	setp.eq.s32 	%p273, %r2, 0;
	and.b64  	%rd250, %rd3, 8796093022208;
	setp.eq.s64 	%p274, %rd250, 0;
	and.b32  	%r1488, %r2038, 254;
	setp.eq.s32 	%p275, %r1488, 2;
	setp.eq.s32 	%p276, %r2038, 3;
	selp.u32 	%r1489, -1, 0, %p276;
	selp.u32 	%r1490, -1, 0, %p275;
	selp.b32 	%r1491, %r1489, %r1490, %p274;
	and.b32  	%r1492, %r1491, 1;
	setp.eq.b32 	%p277, %r1492, 1;
	selp.b64 	%rd251, 8796093022208, 0, %p277;
	or.b64  	%rd51, %rd251, %rd50;
	mov.b32 	%r2039, 0;
	@%p273 bra 	$L__BB0_193;
	shr.u64 	%rd252, %rd432, 43;
	cvt.u32.u64 	%r1493, %rd252;
	and.b32  	%r1494, %r1493, 1;
	shr.u64 	%rd253, %rd432, 44;
	cvt.u32.u64 	%r1495, %rd253;
	and.b32  	%r1496, %r1495, 1;
	add.s32 	%r1497, %r1494, %r1496;
	shr.u64 	%rd254, %rd432, 45;
	cvt.u32.u64 	%r1498, %rd254;
	and.b32  	%r1499, %r1498, 1;
	add.s32 	%r2039, %r1497, %r1499;
$L__BB0_193:
	setp.ge.u32 	%p278, %r2, %r11;
	shr.u64 	%rd255, %rd3, 45;
	cvt.u32.u64 	%r1500, %rd255;
	and.b32  	%r293, %r1500, 1;
	add.s32 	%r1501, %r2039, %r293;
	add.s32 	%r2040, %r1501, %r281;
	@%p278 bra 	$L__BB0_195;
	shr.u64 	%rd256, %rd433, 43;
	cvt.u32.u64 	%r1502, %rd256;
	and.b32  	%r1503, %r1502, 1;
	shr.u64 	%rd257, %rd433, 44;
	cvt.u32.u64 	%r1504, %rd257;
	and.b32  	%r1505, %r1504, 1;
	add.s32 	%r1506, %r2040, %r1505;
	add.s32 	%r1507, %r1506, %r1503;
	shr.u64 	%rd258, %rd433, 45;
	cvt.u32.u64 	%r1508, %rd258;
	and.b32  	%r1509, %r1508, 1;
	add.s32 	%r2040, %r1507, %r1509;
$L__BB0_195:
	setp.eq.s32 	%p279, %r2, 0;
	and.b64  	%rd259, %rd3, 17592186044416;
	setp.eq.s64 	%p280, %rd259, 0;
	and.b32  	%r1511, %r2040, 254;
	setp.eq.s32 	%p281, %r1511, 2;
	setp.eq.s32 	%p282, %r2040, 3;
	selp.u32 	%r1512, -1, 0, %p282;
	selp.u32 	%r1513, -1, 0, %p281;
	selp.b32 	%r1514, %r1512, %r1513, %p280;
	and.b32  	%r1515, %r1514, 1;
	setp.eq.b32 	%p283, %r1515, 1;
	selp.b64 	%rd260, 17592186044416, 0, %p283;
	or.b64  	%rd52, %rd260, %rd51;
	mov.b32 	%r2041, 0;
	@%p279 bra 	$L__BB0_197;
	shr.u64 	%rd261, %rd432, 44;
	cvt.u32.u64 	%r1516, %rd261;
	and.b32  	%r1517, %r1516, 1;
	shr.u64 	%rd262, %rd432, 45;
	cvt.u32.u64 	%r1518, %rd262;
	and.b32  	%r1519, %r1518, 1;
	add.s32 	%r1520, %r1517, %r1519;
	shr.u64 	%rd263, %rd432, 46;
	cvt.u32.u64 	%r1521, %rd263;
	and.b32  	%r1522, %r1521, 1;
	add.s32 	%r2041, %r1520, %r1522;
$L__BB0_197:
	setp.ge.u32 	%p284, %r2, %r11;
	shr.u64 	%rd264, %rd3, 46;
	cvt.u32.u64 	%r1523, %rd264;
	and.b32  	%r299, %r1523, 1;
	add.s32 	%r1524, %r2041, %r299;
	add.s32 	%r2042, %r1524, %r287;
	@%p284 bra 	$L__BB0_199;
	shr.u64 	%rd265, %rd433, 44;
	cvt.u32.u64 	%r1525, %rd265;
	and.b32  	%r1526, %r1525, 1;
	shr.u64 	%rd266, %rd433, 45;
	cvt.u32.u64 	%r1527, %rd266;
	and.b32  	%r1528, %r1527, 1;
	add.s32 	%r1529, %r2042, %r1528;
	add.s32 	%r1530, %r1529, %r1526;
	shr.u64 	%rd267, %rd433, 46;
	cvt.u32.u64 	%r1531, %rd267;
	and.b32  	%r1532, %r1531, 1;
	add.s32 	%r2042, %r1530, %r1532;
$L__BB0_199:
	setp.eq.s32 	%p285, %r2, 0;
	and.b64  	%rd268, %rd3, 35184372088832;
	setp.eq.s64 	%p286, %rd268, 0;
	and.b32  	%r1534, %r2042, 254;
	setp.eq.s32 	%p287, %r1534, 2;
	setp.eq.s32 	%p288, %r2042, 3;
	selp.u32 	%r1535, -1, 0, %p288;
	selp.u32 	%r1536, -1, 0, %p287;
	selp.b32 	%r1537, %r1535, %r1536, %p286;
	and.b32  	%r1538, %r1537, 1;
	setp.eq.b32 	%p289, %r1538, 1;
	selp.b64 	%rd269, 35184372088832, 0, %p289;
	or.b64  	%rd53, %rd269, %rd52;
	mov.b32 	%r2043, 0;
	@%p285 bra 	$L__BB0_201;
	shr.u64 	%rd270, %rd432, 45;
	cvt.u32.u64 	%r1539, %rd270;
	and.b32  	%r1540, %r1539, 1;
	shr.u64 	%rd271, %rd432, 46;
	cvt.u32.u64 	%r1541, %rd271;
	and.b32  	%r1542, %r1541, 1;
	add.s32 	%r1543, %r1540, %r1542;
	shr.u64 	%rd272, %rd432, 47;
	cvt.u32.u64 	%r1544, %rd272;
	and.b32  	%r1545, %r1544, 1;
	add.s32 	%r2043, %r1543, %r1545;
$L__BB0_201:
	setp.ge.u32 	%p290, %r2, %r11;
	shr.u64 	%rd273, %rd3, 47;
	cvt.u32.u64 	%r1546, %rd273;
	and.b32  	%r305, %r1546, 1;
	add.s32 	%r1547, %r2043, %r305;
	add.s32 	%r2044, %r1547, %r293;
	@%p290 bra 	$L__BB0_203;
	shr.u64 	%rd274, %rd433, 45;
	cvt.u32.u64 	%r1548, %rd274;
	and.b32  	%r1549, %r1548, 1;
	shr.u64 	%rd275, %rd433, 46;
	cvt.u32.u64 	%r1550, %rd275;
	and.b32  	%r1551, %r1550, 1;
	add.s32 	%r1552, %r2044, %r1551;
	add.s32 	%r1553, %r1552, %r1549;
	shr.u64 	%rd276, %rd433, 47;
	cvt.u32.u64 	%r1554, %rd276;
	and.b32  	%r1555, %r1554, 1;
	add.s32 	%r2044, %r1553, %r1555;
$L__BB0_203:
	setp.eq.s32 	%p291, %r2, 0;
	and.b64  	%rd277, %rd3, 70368744177664;
	setp.eq.s64 	%p292, %rd277, 0;
	and.b32  	%r1557, %r2044, 254;
	setp.eq.s32 	%p293, %r1557, 2;
	setp.eq.s32 	%p294, %r2044, 3;
	selp.u32 	%r1558, -1, 0, %p294;
	selp.u32 	%r1559, -1, 0, %p293;
	selp.b32 	%r1560, %r1558, %r1559, %p292;
	and.b32  	%r1561, %r1560, 1;
	setp.eq.b32 	%p295, %r1561, 1;
	selp.b64 	%rd278, 70368744177664, 0, %p295;
	or.b64  	%rd54, %rd278, %rd53;
	mov.b32 	%r2045, 0;
	@%p291 bra 	$L__BB0_205;
	shr.u64 	%rd279, %rd432, 46;
	cvt.u32.u64 	%r1562, %rd279;
	and.b32  	%r1563, %r1562, 1;
	shr.u64 	%rd280, %rd432, 47;
	cvt.u32.u64 	%r1564, %rd280;
	and.b32  	%r1565, %r1564, 1;
	add.s32 	%r1566, %r1563, %r1565;
	shr.u64 	%rd281, %rd432, 48;
	cvt.u32.u64 	%r1567, %rd281;
	and.b32  	%r1568, %r1567, 1;
	add.s32 	%r2045, %r1566, %r1568;
$L__BB0_205:
	setp.ge.u32 	%p296, %r2, %r11;
	shr.u64 	%rd282, %rd3, 48;
	cvt.u32.u64 	%r1569, %rd282;
	and.b32  	%r311, %r1569, 1;
	add.s32 	%r1570, %r2045, %r311;
	add.s32 	%r2046, %r1570, %r299;
	@%p296 bra 	$L__BB0_207;
	shr.u64 	%rd283, %rd433, 46;
	cvt.u32.u64 	%r1571, %rd283;
	and.b32  	%r1572, %r1571, 1;
	shr.u64 	%rd284, %rd433, 47;
	cvt.u32.u64 	%r1573, %rd284;
	and.b32  	%r1574, %r1573, 1;
	add.s32 	%r1575, %r2046, %r1574;
	add.s32 	%r1576, %r1575, %r1572;
	shr.u64 	%rd285, %rd433, 48;
	cvt.u32.u64 	%r1577, %rd285;
	and.b32  	%r1578, %r1577, 1;
	add.s32 	%r2046, %r1576, %r1578;
$L__BB0_207:
	setp.eq.s32 	%p297, %r2, 0;
	and.b64  	%rd286, %rd3, 140737488355328;
	setp.eq.s64 	%p298, %rd286, 0;
	and.b32  	%r1580, %r2046, 254;
	setp.eq.s32 	%p299, %r1580, 2;
	setp.eq.s32 	%p300, %r2046, 3;
	selp.u32 	%r1581, -1, 0, %p300;
	selp.u32 	%r1582, -1, 0, %p299;
	selp.b32 	%r1583, %r1581, %r1582, %p298;
	and.b32  	%r1584, %r1583, 1;
	setp.eq.b32 	%p301, %r1584, 1;
	selp.b64 	%rd287, 140737488355328, 0, %p301;
	or.b64  	%rd55, %rd287, %rd54;
	mov.b32 	%r2047, 0;
	@%p297 bra 	$L__BB0_209;
	shr.u64 	%rd288, %rd432, 47;
	cvt.u32.u64 	%r1585, %rd288;
	and.b32  	%r1586, %r1585, 1;
	shr.u64 	%rd289, %rd432, 48;
	cvt.u32.u64 	%r1587, %rd289;
	and.b32  	%r1588, %r1587, 1;
	add.s32 	%r1589, %r1586, %r1588;
	shr.u64 	%rd290, %rd432, 49;
	cvt.u32.u64 	%r1590, %rd290;
	and.b32  	%r1591, %r1590, 1;
	add.s32 	%r2047, %r1589, %r1591;
$L__BB0_209:
	setp.ge.u32 	%p302, %r2, %r11;
	shr.u64 	%rd291, %rd3, 49;
	cvt.u32.u64 	%r1592, %rd291;
	and.b32  	%r317, %r1592, 1;
	add.s32 	%r1593, %r2047, %r317;
	add.s32 	%r2048, %r1593, %r305;
	@%p302 bra 	$L__BB0_211;
	shr.u64 	%rd292, %rd433, 47;
	cvt.u32.u64 	%r1594, %rd292;
	and.b32  	%r1595, %r1594, 1;
	shr.u64 	%rd293, %rd433, 48;
	cvt.u32.u64 	%r1596, %rd293;
	and.b32  	%r1597, %r1596, 1;
	add.s32 	%r1598, %r2048, %r1597;
	add.s32 	%r1599, %r1598, %r1595;
	shr.u64 	%rd294, %rd433, 49;
	cvt.u32.u64 	%r1600, %rd294;
	and.b32  	%r1601, %r1600, 1;
	add.s32 	%r2048, %r1599, %r1601;
$L__BB0_211:
	setp.eq.s32 	%p303, %r2, 0;
	and.b64  	%rd295, %rd3, 281474976710656;
	setp.eq.s64 	%p304, %rd295, 0;
	and.b32  	%r1603, %r2048, 254;
	setp.eq.s32 	%p305, %r1603, 2;
	setp.eq.s32 	%p306, %r2048, 3;
	selp.u32 	%r1604, -1, 0, %p306;
	selp.u32 	%r1605, -1, 0, %p305;
	selp.b32 	%r1606, %r1604, %r1605, %p304;
	and.b32  	%r1607, %r1606, 1;
	setp.eq.b32 	%p307, %r1607, 1;
	selp.b64 	%rd296, 281474976710656, 0, %p307;
	or.b64  	%rd56, %rd296, %rd55;
	mov.b32 	%r2049, 0;
	@%p303 bra 	$L__BB0_213;
	shr.u64 	%rd297, %rd432, 48;
	cvt.u32.u64 	%r1608, %rd297;
	and.b32  	%r1609, %r1608, 1;
	shr.u64 	%rd298, %rd432, 49;
	cvt.u32.u64 	%r1610, %rd298;
	and.b32  	%r1611, %r1610, 1;
	add.s32 	%r1612, %r1609, %r1611;
	shr.u64 	%rd299, %rd432, 50;
	cvt.u32.u64 	%r1613, %rd299;
	and.b32  	%r1614, %r1613, 1;
	add.s32 	%r2049, %r1612, %r1614;
$L__BB0_213:
	setp.ge.u32 	%p308, %r2, %r11;
	shr.u64 	%rd300, %rd3, 50;
	cvt.u32.u64 	%r1615, %rd300;
	and.b32  	%r323, %r1615, 1;
	add.s32 	%r1616, %r2049, %r323;
	add.s32 	%r2050, %r1616, %r311;
	@%p308 bra 	$L__BB0_215;
	shr.u64 	%rd301, %rd433, 48;
	cvt.u32.u64 	%r1617, %rd301;
	and.b32  	%r1618, %r1617, 1;
	shr.u64 	%rd302, %rd433, 49;
	cvt.u32.u64 	%r1619, %rd302;
	and.b32  	%r1620, %r1619, 1;
	add.s32 	%r1621, %r2050, %r1620;
	add.s32 	%r1622, %r1621, %r1618;
	shr.u64 	%rd303, %rd433, 50;
	cvt.u32.u64 	%r1623, %rd303;
	and.b32  	%r1624, %r1623, 1;
	add.s32 	%r2050, %r1622, %r1624;
$L__BB0_215:
	setp.eq.s32 	%p309, %r2, 0;
	and.b64  	%rd304, %rd3, 562949953421312;
	setp.eq.s64 	%p310, %rd304, 0;
	and.b32  	%r1626, %r2050, 254;
	setp.eq.s32 	%p311, %r1626, 2;
	setp.eq.s32 	%p312, %r2050, 3;
	selp.u32 	%r1627, -1, 0, %p312;
	selp.u32 	%r1628, -1, 0, %p311;
	selp.b32 	%r1629, %r1627, %r1628, %p310;
	and.b32  	%r1630, %r1629, 1;
	setp.eq.b32 	%p313, %r1630, 1;
	selp.b64 	%rd305, 562949953421312, 0, %p313;
	or.b64  	%rd57, %rd305, %rd56;
	mov.b32 	%r2051, 0;
	@%p309 bra 	$L__BB0_217;
	shr.u64 	%rd306, %rd432, 49;
	cvt.u32.u64 	%r1631, %rd306;
	and.b32  	%r1632, %r1631, 1;
	shr.u64 	%rd307, %rd432, 50;
	cvt.u32.u64 	%r1633, %rd307;
	and.b32  	%r1634, %r1633, 1;
	add.s32 	%r1635, %r1632, %r1634;
	shr.u64 	%rd308, %rd432, 51;
	cvt.u32.u64 	%r1636, %rd308;
	and.b32  	%r1637, %r1636, 1;
	add.s32 	%r2051, %r1635, %r1637;
$L__BB0_217:
	setp.ge.u32 	%p314, %r2, %r11;
	shr.u64 	%rd309, %rd3, 51;
	cvt.u32.u64 	%r1638, %rd309;
	and.b32  	%r329, %r1638, 1;
	add.s32 	%r1639, %r2051, %r329;
	add.s32 	%r2052, %r1639, %r317;
	@%p314 bra 	$L__BB0_219;
	shr.u64 	%rd310, %rd433, 49;
	cvt.u32.u64 	%r1640, %rd310;
	and.b32  	%r1641, %r1640, 1;
	shr.u64 	%rd311, %rd433, 50;
	cvt.u32.u64 	%r1642, %rd311;
	and.b32  	%r1643, %r1642, 1;
	add.s32 	%r1644, %r2052, %r1643;
	add.s32 	%r1645, %r1644, %r1641;
	shr.u64 	%rd312, %rd433, 51;
	cvt.u32.u64 	%r1646, %rd312;
	and.b32  	%r1647, %r1646, 1;
	add.s32 	%r2052, %r1645, %r1647;
$L__BB0_219:
	setp.eq.s32 	%p315, %r2, 0;
	and.b64  	%rd313, %rd3, 1125899906842624;
	setp.eq.s64 	%p316, %rd313, 0;
	and.b32  	%r1649, %r2052, 254;
	setp.eq.s32 	%p317, %r1649, 2;
	setp.eq.s32 	%p318, %r2052, 3;
	selp.u32 	%r1650, -1, 0, %p318;
	selp.u32 	%r1651, -1, 0, %p317;
	selp.b32 	%r1652, %r1650, %r1651, %p316;
	and.b32  	%r1653, %r1652, 1;
	setp.eq.b32 	%p319, %r1653, 1;
	selp.b64 	%rd314, 1125899906842624, 0, %p319;
	or.b64  	%rd58, %rd314, %rd57;
	mov.b32 	%r2053, 0;
	@%p315 bra 	$L__BB0_221;
	shr.u64 	%rd315, %rd432, 50;
	cvt.u32.u64 	%r1654, %rd315;
	and.b32  	%r1655, %r1654, 1;
	shr.u64 	%rd316, %rd432, 51;
	cvt.u32.u64 	%r1656, %rd316;
	and.b32  	%r1657, %r1656, 1;
	add.s32 	%r1658, %r1655, %r1657;
	shr.u64 	%rd317, %rd432, 52;
	cvt.u32.u64 	%r1659, %rd317;
	and.b32  	%r1660, %r1659, 1;
	add.s32 	%r2053, %r1658, %r1660;
$L__BB0_221:
	setp.ge.u32 	%p320, %r2, %r11;
	shr.u64 	%rd318, %rd3, 52;
	cvt.u32.u64 	%r1661, %rd318;
	and.b32  	%r335, %r1661, 1;
	add.s32 	%r1662, %r2053, %r335;
	add.s32 	%r2054, %r1662, %r323;
	@%p320 bra 	$L__BB0_223;
	shr.u64 	%rd319, %rd433, 50;
	cvt.u32.u64 	%r1663, %rd319;
	and.b32  	%r1664, %r1663, 1;
	shr.u64 	%rd320, %rd433, 51;
	cvt.u32.u64 	%r1665, %rd320;
	and.b32  	%r1666, %r1665, 1;
	add.s32 	%r1667, %r2054, %r1666;
	add.s32 	%r1668, %r1667, %r1664;
	shr.u64 	%rd321, %rd433, 52;
	cvt.u32.u64 	%r1669, %rd321;
	and.b32  	%r1670, %r1669, 1;
	add.s32 	%r2054, %r1668, %r1670;
$L__BB0_223:
	setp.eq.s32 	%p321, %r2, 0;
	and.b64  	%rd322, %rd3, 2251799813685248;
	setp.eq.s64 	%p322, %rd322, 0;
	and.b32  	%r1672, %r2054, 254;
	setp.eq.s32 	%p323, %r1672, 2;
	setp.eq.s32 	%p324, %r2054, 3;
	selp.u32 	%r1673, -1, 0, %p324;
	selp.u32 	%r1674, -1, 0, %p323;
	selp.b32 	%r1675, %r1673, %r1674, %p322;
	and.b32  	%r1676, %r1675, 1;
	setp.eq.b32 	%p325, %r1676, 1;
	selp.b64 	%rd323, 2251799813685248, 0, %p325;
	or.b64  	%rd59, %rd323, %rd58;
	mov.b32 	%r2055, 0;
	@%p321 bra 	$L__BB0_225;
	shr.u64 	%rd324, %rd432, 51;
	cvt.u32.u64 	%r1677, %rd324;
	and.b32  	%r1678, %r1677, 1;
	shr.u64 	%rd325, %rd432, 52;
	cvt.u32.u64 	%r1679, %rd325;
	and.b32  	%r1680, %r1679, 1;
	add.s32 	%r1681, %r1678, %r1680;
	shr.u64 	%rd326, %rd432, 53;
	cvt.u32.u64 	%r1682, %rd326;
	and.b32  	%r1683, %r1682, 1;
	add.s32 	%r2055, %r1681, %r1683;
$L__BB0_225:
	setp.ge.u32 	%p326, %r2, %r11;
	shr.u64 	%rd327, %rd3, 53;
	cvt.u32.u64 	%r1684, %rd327;
	and.b32  	%r341, %r1684, 1;
	add.s32 	%r1685, %r2055, %r341;
	add.s32 	%r2056, %r1685, %r329;
	@%p326 bra 	$L__BB0_227;
	shr.u64 	%rd328, %rd433, 51;
	cvt.u32.u64 	%r1686, %rd328;
	and.b32  	%r1687, %r1686, 1;
	shr.u64 	%rd329, %rd433, 52;
	cvt.u32.u64 	%r1688, %rd329;
	and.b32  	%r1689, %r1688, 1;
	add.s32 	%r1690, %r2056, %r1689;
	add.s32 	%r1691, %r1690, %r1687;
	shr.u64 	%rd330, %rd433, 53;
	cvt.u32.u64 	%r1692, %rd330;
	and.b32  	%r1693, %r1692, 1;
	add.s32 	%r2056, %r1691, %r1693;
$L__BB0_227:
	setp.eq.s32 	%p327, %r2, 0;
	and.b64  	%rd331, %rd3, 4503599627370496;
	setp.eq.s64 	%p328, %rd331, 0;
	and.b32  	%r1695, %r2056, 254;
	setp.eq.s32 	%p329, %r1695, 2;
	setp.eq.s32 	%p330, %r2056, 3;
	selp.u32 	%r1696, -1, 0, %p330;
	selp.u32 	%r1697, -1, 0, %p329;
	selp.b32 	%r1698, %r1696, %r1697, %p328;
	and.b32  	%r1699, %r1698, 1;
	setp.eq.b32 	%p331, %r1699, 1;
	selp.b64 	%rd332, 4503599627370496, 0, %p331;
	or.b64  	%rd60, %rd332, %rd59;
	mov.b32 	%r2057, 0;
	@%p327 bra 	$L__BB0_229;
	shr.u64 	%rd333, %rd432, 52;
	cvt.u32.u64 	%r1700, %rd333;
	and.b32  	%r1701, %r1700, 1;
	shr.u64 	%rd334, %rd432, 53;
	cvt.u32.u64 	%r1702, %rd334;
	and.b32  	%r1703, %r1702, 1;
	add.s32 	%r1704, %r1701, %r1703;
	shr.u64 	%rd335, %rd432, 54;
	cvt.u32.u64 	%r1705, %rd335;
	and.b32  	%r1706, %r1705, 1;
	add.s32 	%r2057, %r1704, %r1706;
$L__BB0_229:
	setp.ge.u32 	%p332, %r2, %r11;
	shr.u64 	%rd336, %rd3, 54;
	cvt.u32.u64 	%r1707, %rd336;
	and.b32  	%r347, %r1707, 1;
	add.s32 	%r1708, %r2057, %r347;
	add.s32 	%r2058, %r1708, %r335;
	@%p332 bra 	$L__BB0_231;
	shr.u64 	%rd337, %rd433, 52;
	cvt.u32.u64 	%r1709, %rd337;
	and.b32  	%r1710, %r1709, 1;
	shr.u64 	%rd338, %rd433, 53;
	cvt.u32.u64 	%r1711, %rd338;
	and.b32  	%r1712, %r1711, 1;
	add.s32 	%r1713, %r2058, %r1712;
	add.s32 	%r1714, %r1713, %r1710;
	shr.u64 	%rd339, %rd433, 54;
	cvt.u32.u64 	%r1715, %rd339;
	and.b32  	%r1716, %r1715, 1;
	add.s32 	%r2058, %r1714, %r1716;
$L__BB0_231:
	setp.eq.s32 	%p333, %r2, 0;
	and.b64  	%rd340, %rd3, 9007199254740992;
	setp.eq.s64 	%p334, %rd340, 0;
	and.b32  	%r1718, %r2058, 254;
	setp.eq.s32 	%p335, %r1718, 2;
	setp.eq.s32 	%p336, %r2058, 3;
	selp.u32 	%r1719, -1, 0, %p336;
	selp.u32 	%r1720, -1, 0, %p335;
	selp.b32 	%r1721, %r1719, %r1720, %p334;
	and.b32  	%r1722, %r1721, 1;
	setp.eq.b32 	%p337, %r1722, 1;
	selp.b64 	%rd341, 9007199254740992, 0, %p337;
	or.b64  	%rd61, %rd341, %rd60;
	mov.b32 	%r2059, 0;
	@%p333 bra 	$L__BB0_233;
	shr.u64 	%rd342, %rd432, 53;
	cvt.u32.u64 	%r1723, %rd342;
	and.b32  	%r1724, %r1723, 1;
	shr.u64 	%rd343, %rd432, 54;
	cvt.u32.u64 	%r1725, %rd343;
	and.b32  	%r1726, %r1725, 1;
	add.s32 	%r1727, %r1724, %r1726;
	shr.u64 	%rd344, %rd432, 55;
	cvt.u32.u64 	%r1728, %rd344;
	and.b32  	%r1729, %r1728, 1;
	add.s32 	%r2059, %r1727, %r1729;
$L__BB0_233:
	setp.ge.u32 	%p338, %r2, %r11;
	shr.u64 	%rd345, %rd3, 55;
	cvt.u32.u64 	%r1730, %rd345;
	and.b32  	%r353, %r1730, 1;
	add.s32 	%r1731, %r2059, %r353;
	add.s32 	%r2060, %r1731, %r341;
	@%p338 bra 	$L__BB0_235;
	shr.u64 	%rd346, %rd433, 53;
	cvt.u32.u64 	%r1732, %rd346;
	and.b32  	%r1733, %r1732, 1;
	shr.u64 	%rd347, %rd433, 54;
	cvt.u32.u64 	%r1734, %rd347;
	and.b32  	%r1735, %r1734, 1;
	add.s32 	%r1736, %r2060, %r1735;
	add.s32 	%r1737, %r1736, %r1733;
	shr.u64 	%rd348, %rd433, 55;
	cvt.u32.u64 	%r1738, %rd348;
	and.b32  	%r1739, %r1738, 1;
	add.s32 	%r2060, %r1737, %r1739;
$L__BB0_235:
	setp.eq.s32 	%p339, %r2, 0;
	and.b64  	%rd349, %rd3, 18014398509481984;
	setp.eq.s64 	%p340, %rd349, 0;
	and.b32  	%r1741, %r2060, 254;
	setp.eq.s32 	%p341, %r1741, 2;
	setp.eq.s32 	%p342, %r2060, 3;
	selp.u32 	%r1742, -1, 0, %p342;
	selp.u32 	%r1743, -1, 0, %p341;
	selp.b32 	%r1744, %r1742, %r1743, %p340;
	and.b32  	%r1745, %r1744, 1;
	setp.eq.b32 	%p343, %r1745, 1;
	selp.b64 	%rd350, 18014398509481984, 0, %p343;
	or.b64  	%rd62, %rd350, %rd61;
	mov.b32 	%r2061, 0;
	@%p339 bra 	$L__BB0_237;
	shr.u64 	%rd351, %rd432, 54;
	cvt.u32.u64 	%r1746, %rd351;
	and.b32  	%r1747, %r1746, 1;
	shr.u64 	%rd352, %rd432, 55;
	cvt.u32.u64 	%r1748, %rd352;
	and.b32  	%r1749, %r1748, 1;
	add.s32 	%r1750, %r1747, %r1749;
	shr.u64 	%rd353, %rd432, 56;
	cvt.u32.u64 	%r1751, %rd353;
	and.b32  	%r1752, %r1751, 1;
	add.s32 	%r2061, %r1750, %r1752;
$L__BB0_237:
	setp.ge.u32 	%p344, %r2, %r11;
	shr.u64 	%rd354, %rd3, 56;
	cvt.u32.u64 	%r1753, %rd354;
	and.b32  	%r359, %r1753, 1;
	add.s32 	%r1754, %r2061, %r359;
	add.s32 	%r2062, %r1754, %r347;
	@%p344 bra 	$L__BB0_239;
	shr.u64 	%rd355, %rd433, 54;
	cvt.u32.u64 	%r1755, %rd355;
	and.b32  	%r1756, %r1755, 1;
	shr.u64 	%rd356, %rd433, 55;
	cvt.u32.u64 	%r1757, %rd356;
	and.b32  	%r1758, %r1757, 1;
	add.s32 	%r1759, %r2062, %r1758;
	add.s32 	%r1760, %r1759, %r1756;
	shr.u64 	%rd357, %rd433, 56;
	cvt.u32.u64 	%r1761, %rd357;
	and.b32  	%r1762, %r1761, 1;
	add.s32 	%r2062, %r1760, %r1762;
$L__BB0_239:
	setp.eq.s32 	%p345, %r2, 0;
	and.b64  	%rd358, %rd3, 36028797018963968;
	setp.eq.s64 	%p346, %rd358, 0;
	and.b32  	%r1764, %r2062, 254;
	setp.eq.s32 	%p347, %r1764, 2;
	setp.eq.s32 	%p348, %r2062, 3;
	selp.u32 	%r1765, -1, 0, %p348;
	selp.u32 	%r1766, -1, 0, %p347;
	selp.b32 	%r1767, %r1765, %r1766, %p346;
	and.b32  	%r1768, %r1767, 1;
	setp.eq.b32 	%p349, %r1768, 1;
	selp.b64 	%rd359, 36028797018963968, 0, %p349;
	or.b64  	%rd63, %rd359, %rd62;
	mov.b32 	%r2063, 0;
	@%p345 bra 	$L__BB0_241;
	shr.u64 	%rd360, %rd432, 55;
	cvt.u32.u64 	%r1769, %rd360;
	and.b32  	%r1770, %r1769, 1;
	shr.u64 	%rd361, %rd432, 56;
	cvt.u32.u64 	%r1771, %rd361;
	and.b32  	%r1772, %r1771, 1;
	add.s32 	%r1773, %r1770, %r1772;
	shr.u64 	%rd362, %rd432, 57;
	cvt.u32.u64 	%r1774, %rd362;
	and.b32  	%r1775, %r1774, 1;
	add.s32 	%r2063, %r1773, %r1775;
$L__BB0_241:
	setp.ge.u32 	%p350, %r2, %r11;
	shr.u64 	%rd363, %rd3, 57;
	cvt.u32.u64 	%r1776, %rd363;
	and.b32  	%r365, %r1776, 1;
	add.s32 	%r1777, %r2063, %r365;
	add.s32 	%r2064, %r1777, %r353;
	@%p350 bra 	$L__BB0_243;
	shr.u64 	%rd364, %rd433, 55;
	cvt.u32.u64 	%r1778, %rd364;
	and.b32  	%r1779, %r1778, 1;
	shr.u64 	%rd365, %rd433, 56;
	cvt.u32.u64 	%r1780, %rd365;
	and.b32  	%r1781, %r1780, 1;
	add.s32 	%r1782, %r2064, %r1781;
	add.s32 	%r1783, %r1782, %r1779;
	shr.u64 	%rd366, %rd433, 57;
	cvt.u32.u64 	%r1784, %rd366;
	and.b32  	%r1785, %r1784, 1;
	add.s32 	%r2064, %r1783, %r1785;
$L__BB0_243:
	setp.eq.s32 	%p351, %r2, 0;
	and.b64  	%rd367, %rd3, 72057594037927936;
	setp.eq.s64 	%p352, %rd367, 0;
	and.b32  	%r1787, %r2064, 254;
	setp.eq.s32 	%p353, %r1787, 2;
	setp.eq.s32 	%p354, %r2064, 3;
	selp.u32 	%r1788, -1, 0, %p354;
	selp.u32 	%r1789, -1, 0, %p353;
	selp.b32 	%r1790, %r1788, %r1789, %p352;
	and.b32  	%r1791, %r1790, 1;
	setp.eq.b32 	%p355, %r1791, 1;
	selp.b64 	%rd368, 72057594037927936, 0, %p355;
	or.b64  	%rd64, %rd368, %rd63;
	mov.b32 	%r2065, 0;
	@%p351 bra 	$L__BB0_245;
	shr.u64 	%rd369, %rd432, 56;
	cvt.u32.u64 	%r1792, %rd369;
	and.b32  	%r1793, %r1792, 1;
	shr.u64 	%rd370, %rd432, 57;
	cvt.u32.u64 	%r1794, %rd370;
	and.b32  	%r1795, %r1794, 1;
	add.s32 	%r1796, %r1793, %r1795;
	shr.u64 	%rd371, %rd432, 58;
	cvt.u32.u64 	%r1797, %rd371;
	and.b32  	%r1798, %r1797, 1;
	add.s32 	%r2065, %r1796, %r1798;
$L__BB0_245:
	setp.ge.u32 	%p356, %r2, %r11;
	shr.u64 	%rd372, %rd3, 58;
	cvt.u32.u64 	%r1799, %rd372;
	and.b32  	%r371, %r1799, 1;
	add.s32 	%r1800, %r2065, %r371;
	add.s32 	%r2066, %r1800, %r359;
	@%p356 bra 	$L__BB0_247;
	shr.u64 	%rd373, %rd433, 56;
	cvt.u32.u64 	%r1801, %rd373;
	and.b32  	%r1802, %r1801, 1;
	shr.u64 	%rd374, %rd433, 57;
	cvt.u32.u64 	%r1803, %rd374;
	and.b32  	%r1804, %r1803, 1;
	add.s32 	%r1805, %r2066, %r1804;
	add.s32 	%r1806, %r1805, %r1802;
	shr.u64 	%rd375, %rd433, 58;
	cvt.u32.u64 	%r1807, %rd375;
	and.b32  	%r1808, %r1807, 1;
	add.s32 	%r2066, %r1806, %r1808;
$L__BB0_247:
	setp.eq.s32 	%p357, %r2, 0;
	and.b64  	%rd376, %rd3, 144115188075855872;
	setp.eq.s64 	%p358, %rd376, 0;
	and.b32  	%r1810, %r2066, 254;
	setp.eq.s32 	%p359, %r1810, 2;
	setp.eq.s32 	%p360, %r2066, 3;
	selp.u32 	%r1811, -1, 0, %p360;
	selp.u32 	%r1812, -1, 0, %p359;
	selp.b32 	%r1813, %r1811, %r1812, %p358;
	and.b32  	%r1814, %r1813, 1;
	setp.eq.b32 	%p361, %r1814, 1;
	selp.b64 	%rd377, 144115188075855872, 0, %p361;
	or.b64  	%rd65, %rd377, %rd64;
	mov.b32 	%r2067, 0;
	@%p357 bra 	$L__BB0_249;
	shr.u64 	%rd378, %rd432, 57;
	cvt.u32.u64 	%r1815, %rd378;
	and.b32  	%r1816, %r1815, 1;
	shr.u64 	%rd379, %rd432, 58;
	cvt.u32.u64 	%r1817, %rd379;
	and.b32  	%r1818, %r1817, 1;
	add.s32 	%r1819, %r1816, %r1818;
	shr.u64 	%rd380, %rd432, 59;
	cvt.u32.u64 	%r1820, %rd380;
	and.b32  	%r1821, %r1820, 1;
	add.s32 	%r2067, %r1819, %r1821;
$L__BB0_249:
	setp.ge.u32 	%p362, %r2, %r11;
	shr.u64 	%rd381, %rd3, 59;
	cvt.u32.u64 	%r1822, %rd381;
	and.b32  	%r377, %r1822, 1;
	add.s32 	%r1823, %r2067, %r377;
	add.s32 	%r2068, %r1823, %r365;
	@%p362 bra 	$L__BB0_251;
	shr.u64 	%rd382, %rd433, 57;
	cvt.u32.u64 	%r1824, %rd382;
	and.b32  	%r1825, %r1824, 1;
	shr.u64 	%rd383, %rd433, 58;
	cvt.u32.u64 	%r1826, %rd383;
	and.b32  	%r1827, %r1826, 1;
	add.s32 	%r1828, %r2068, %r1827;
	add.s32 	%r1829, %r1828, %r1825;
	shr.u64 	%rd384, %rd433, 59;
	cvt.u32.u64 	%r1830, %rd384;
	and.b32  	%r1831, %r1830, 1;
	add.s32 	%r2068, %r1829, %r1831;
$L__BB0_251:
	setp.eq.s32 	%p363, %r2, 0;
	and.b64  	%rd385, %rd3, 288230376151711744;
	setp.eq.s64 	%p364, %rd385, 0;
	and.b32  	%r1833, %r2068, 254;
	setp.eq.s32 	%p365, %r1833, 2;
	setp.eq.s32 	%p366, %r2068, 3;
	selp.u32 	%r1834, -1, 0, %p366;
	selp.u32 	%r1835, -1, 0, %p365;
	selp.b32 	%r1836, %r1834, %r1835, %p364;
	and.b32  	%r1837, %r1836, 1;
	setp.eq.b32 	%p367, %r1837, 1;
	selp.b64 	%rd386, 288230376151711744, 0, %p367;
	or.b64  	%rd66, %rd386, %rd65;
	mov.b32 	%r2069, 0;
	@%p363 bra 	$L__BB0_253;
	shr.u64 	%rd387, %rd432, 58;
	cvt.u32.u64 	%r1838, %rd387;
	and.b32  	%r1839, %r1838, 1;
	shr.u64 	%rd388, %rd432, 59;
	cvt.u32.u64 	%r1840, %rd388;
	and.b32  	%r1841, %r1840, 1;
	add.s32 	%r1842, %r1839, %r1841;
	shr.u64 	%rd389, %rd432, 60;
	cvt.u32.u64 	%r1843, %rd389;
	and.b32  	%r1844, %r1843, 1;
	add.s32 	%r2069, %r1842, %r1844;
$L__BB0_253:
	setp.ge.u32 	%p368, %r2, %r11;
	shr.u64 	%rd390, %rd3, 60;
	cvt.u32.u64 	%r1845, %rd390;
	and.b32  	%r383, %r1845, 1;
	add.s32 	%r1846, %r2069, %r383;
	add.s32 	%r2070, %r1846, %r371;
	@%p368 bra 	$L__BB0_255;
	shr.u64 	%rd391, %rd433, 58;
	cvt.u32.u64 	%r1847, %rd391;
	and.b32  	%r1848, %r1847, 1;
	shr.u64 	%rd392, %rd433, 59;
	cvt.u32.u64 	%r1849, %rd392;
	and.b32  	%r1850, %r1849, 1;
	add.s32 	%r1851, %r2070, %r1850;
	add.s32 	%r1852, %r1851, %r1848;
	shr.u64 	%rd393, %rd433, 60;
	cvt.u32.u64 	%r1853, %rd393;
	and.b32  	%r1854, %r1853, 1;
	add.s32 	%r2070, %r1852, %r1854;
$L__BB0_255:
	setp.eq.s32 	%p369, %r2, 0;
	and.b64  	%rd394, %rd3, 576460752303423488;
	setp.eq.s64 	%p370, %rd394, 0;
	and.b32  	%r1856, %r2070, 254;
	setp.eq.s32 	%p371, %r1856, 2;
	setp.eq.s32 	%p372, %r2070, 3;
	selp.u32 	%r1857, -1, 0, %p372;
	selp.u32 	%r1858, -1, 0, %p371;
	selp.b32 	%r1859, %r1857, %r1858, %p370;
	and.b32  	%r1860, %r1859, 1;
	setp.eq.b32 	%p373, %r1860, 1;
	selp.b64 	%rd395, 576460752303423488, 0, %p373;
	or.b64  	%rd67, %rd395, %rd66;
	mov.b32 	%r2071, 0;
	@%p369 bra 	$L__BB0_257;
	shr.u64 	%rd396, %rd432, 59;
	cvt.u32.u64 	%r1861, %rd396;
	and.b32  	%r1862, %r1861, 1;
	shr.u64 	%rd397, %rd432, 60;
	cvt.u32.u64 	%r1863, %rd397;
	and.b32  	%r1864, %r1863, 1;
	add.s32 	%r1865, %r1862, %r1864;
	shr.u64 	%rd398, %rd432, 61;
	cvt.u32.u64 	%r1866, %rd398;
	and.b32  	%r1867, %r1866, 1;
	add.s32 	%r2071, %r1865, %r1867;
$L__BB0_257:
	setp.ge.u32 	%p374, %r2, %r11;
	shr.u64 	%rd399, %rd3, 61;
	cvt.u32.u64 	%r1868, %rd399;
	and.b32  	%r389, %r1868, 1;
	add.s32 	%r1869, %r2071, %r389;
	add.s32 	%r2072, %r1869, %r377;
	@%p374 bra 	$L__BB0_259;
	shr.u64 	%rd400, %rd433, 59;
	cvt.u32.u64 	%r1870, %rd400;
	and.b32  	%r1871, %r1870, 1;
	shr.u64 	%rd401, %rd433, 60;
	cvt.u32.u64 	%r1872, %rd401;
	and.b32  	%r1873, %r1872, 1;
	add.s32 	%r1874, %r2072, %r1873;
	add.s32 	%r1875, %r1874, %r1871;
	shr.u64 	%rd402, %rd433, 61;
	cvt.u32.u64 	%r1876, %rd402;
	and.b32  	%r1877, %r1876, 1;
	add.s32 	%r2072, %r1875, %r1877;
$L__BB0_259:
	setp.eq.s32 	%p375, %r2, 0;
	and.b64  	%rd403, %rd3, 1152921504606846976;
	setp.eq.s64 	%p376, %rd403, 0;
	and.b32  	%r1879, %r2072, 254;
	setp.eq.s32 	%p377, %r1879, 2;
	setp.eq.s32 	%p378, %r2072, 3;
	selp.u32 	%r1880, -1, 0, %p378;
	selp.u32 	%r1881, -1, 0, %p377;
	selp.b32 	%r1882, %r1880, %r1881, %p376;
	and.b32  	%r1883, %r1882, 1;
	setp.eq.b32 	%p379, %r1883, 1;
	selp.b64 	%rd404, 1152921504606846976, 0, %p379;
	or.b64  	%rd68, %rd404, %rd67;
	mov.b32 	%r2073, 0;
	@%p375 bra 	$L__BB0_261;
	shr.u64 	%rd405, %rd432, 60;
	cvt.u32.u64 	%r1884, %rd405;
	and.b32  	%r1885, %r1884, 1;
	shr.u64 	%rd406, %rd432, 61;
	cvt.u32.u64 	%r1886, %rd406;
	and.b32  	%r1887, %r1886, 1;
	add.s32 	%r1888, %r1885, %r1887;
	shr.u64 	%rd407, %rd432, 62;
	cvt.u32.u64 	%r1889, %rd407;
	and.b32  	%r1890, %r1889, 1;
	add.s32 	%r2073, %r1888, %r1890;
$L__BB0_261:
	setp.ge.u32 	%p380, %r2, %r11;
	shr.u64 	%rd408, %rd3, 62;
	cvt.u32.u64 	%r1891, %rd408;
	and.b32  	%r395, %r1891, 1;
	add.s32 	%r1892, %r2073, %r395;
	add.s32 	%r2074, %r1892, %r383;
	@%p380 bra 	$L__BB0_263;
	shr.u64 	%rd409, %rd433, 60;
	cvt.u32.u64 	%r1893, %rd409;
	and.b32  	%r1894, %r1893, 1;
	shr.u64 	%rd410, %rd433, 61;
	cvt.u32.u64 	%r1895, %rd410;
	and.b32  	%r1896, %r1895, 1;
	add.s32 	%r1897, %r2074, %r1896;
	add.s32 	%r1898, %r1897, %r1894;
	shr.u64 	%rd411, %rd433, 62;
	cvt.u32.u64 	%r1899, %rd411;
	and.b32  	%r1900, %r1899, 1;
	add.s32 	%r2074, %r1898, %r1900;
$L__BB0_263:
	setp.eq.s32 	%p381, %r2, 0;
	and.b64  	%rd412, %rd3, 2305843009213693952;
	setp.eq.s64 	%p382, %rd412, 0;
	and.b32  	%r1902, %r2074, 254;
	setp.eq.s32 	%p383, %r1902, 2;
	setp.eq.s32 	%p384, %r2074, 3;
	selp.u32 	%r1903, -1, 0, %p384;
	selp.u32 	%r1904, -1, 0, %p383;
	selp.b32 	%r1905, %r1903, %r1904, %p382;
	and.b32  	%r1906, %r1905, 1;
	setp.eq.b32 	%p385, %r1906, 1;
	selp.b64 	%rd413, 2305843009213693952, 0, %p385;
	or.b64  	%rd69, %rd413, %rd68;
	mov.b32 	%r2075, 0;
	@%p381 bra 	$L__BB0_265;
	shr.u64 	%rd414, %rd432, 61;
	cvt.u32.u64 	%r1907, %rd414;
	and.b32  	%r1908, %r1907, 1;
	shr.u64 	%rd415, %rd432, 62;
	cvt.u32.u64 	%r1909, %rd415;
	and.b32  	%r1910, %r1909, 1;
	add.s32 	%r1911, %r1908, %r1910;
	shr.u64 	%rd416, %rd432, 63;
	cvt.u32.u64 	%r1912, %rd416;
	add.s32 	%r2075, %r1911, %r1912;
$L__BB0_265:
	setp.ge.u32 	%p386, %r2, %r11;
	shr.u64 	%rd417, %rd3, 63;
	cvt.u32.u64 	%r1913, %rd417;
	add.s32 	%r1914, %r2075, %r1913;
	add.s32 	%r2076, %r1914, %r389;
	@%p386 bra 	$L__BB0_267;
	shr.u64 	%rd418, %rd433, 61;
	cvt.u32.u64 	%r1915, %rd418;
	and.b32  	%r1916, %r1915, 1;
	shr.u64 	%rd419, %rd433, 62;
	cvt.u32.u64 	%r1917, %rd419;
	and.b32  	%r1918, %r1917, 1;
	add.s32 	%r1919, %r2076, %r1918;
	add.s32 	%r1920, %r1919, %r1916;
	shr.u64 	%rd420, %rd433, 63;
	cvt.u32.u64 	%r1921, %rd420;
	add.s32 	%r2076, %r1920, %r1921;
$L__BB0_267:
	setp.eq.s32 	%p387, %r2, 0;
	and.b64  	%rd421, %rd3, 4611686018427387904;
	setp.eq.s64 	%p388, %rd421, 0;
	and.b32  	%r1923, %r2076, 254;
	setp.eq.s32 	%p389, %r1923, 2;
	setp.eq.s32 	%p390, %r2076, 3;
	selp.u32 	%r1924, -1, 0, %p390;
	selp.u32 	%r1925, -1, 0, %p389;
	selp.b32 	%r1926, %r1924, %r1925, %p388;
	and.b32  	%r1927, %r1926, 1;
	setp.eq.b32 	%p391, %r1927, 1;
	selp.b64 	%rd422, 4611686018427387904, 0, %p391;
	or.b64  	%rd70, %rd422, %rd69;
	mov.b32 	%r2077, 0;
	@%p387 bra 	$L__BB0_269;
	shr.u64 	%rd423, %rd432, 62;
	cvt.u32.u64 	%r1928, %rd423;
	and.b32  	%r1929, %r1928, 1;
	shr.u64 	%rd424, %rd432, 63;
	cvt.u32.u64 	%r1930, %rd424;
	add.s32 	%r1931, %r1929, %r1930;
	add.s32 	%r2077, %r1931, %r23;
$L__BB0_269:
	setp.ge.u32 	%p392, %r2, %r11;
	add.s32 	%r1932, %r2077, %r1944;
	add.s32 	%r2078, %r1932, %r395;
	@%p392 bra 	$L__BB0_271;
	shr.u64 	%rd425, %rd433, 62;
	cvt.u32.u64 	%r1933, %rd425;
	and.b32  	%r1934, %r1933, 1;
	shr.u64 	%rd426, %rd433, 63;
	cvt.u32.u64 	%r1935, %rd426;
	add.s32 	%r1936, %r2078, %r1935;
	add.s32 	%r1937, %r1936, %r1934;
	add.s32 	%r2078, %r1937, %r25;
$L__BB0_271:
	and.b32  	%r1938, %r2078, 254;
	setp.eq.s32 	%p393, %r1938, 2;
	setp.eq.s32 	%p394, %r2078, 3;
	setp.lt.s64 	%p395, %rd3, 0;
	selp.u32 	%r1939, -1, 0, %p394;
	selp.u32 	%r1940, -1, 0, %p393;
	selp.b32 	%r1941, %r1940, %r1939, %p395;
	and.b32  	%r1942, %r1941, 1;
	setp.eq.b32 	%p396, %r1942, 1;
	selp.b64 	%rd427, -9223372036854775808, 0, %p396;
	or.b64  	%rd428, %rd427, %rd70;
	cvta.to.global.u64 	%rd429, %rd71;
	add.s64 	%rd431, %rd429, %rd73;
	st.global.u64 	[%rd431], %rd428;
$L__BB0_272:
	ret;

}


// ===== COMPILED SASS (sm_100) =====

	.target	sm_100

	.elftype	@"ET_EXEC"


//--------------------- .note.nv.tkinfo           --------------------------
	.section	.note.nv.tkinfo,"",@"SHT_NOTE"
	.sectionflags	@"SHF_NOTE_NV_TKINFO"
	.tkinfo
        /*0018*/ 	.word	0x00000002
        /*0030*/ 	.string	""
        /*0030*/ 	.string	"ptxas"
        /*0030*/ 	.string	"Cuda compilation tools, release 13.0, V13.0.88"
        /*0030*/ 	.string	"Build cuda_13.0.r13.0/compiler.36424714_0"
        /*0030*/ 	.string	"-arch sm_100 -m 64 "



//--------------------- .note.nv.cuinfo           --------------------------
	.section	.note.nv.cuinfo,"",@"SHT_NOTE"
	.sectionflags	@"SHF_NOTE_NV_CUINFO"
        /*0018*/ 	.short	0x0002
        /*001a*/ 	.short	0x0064
        /*001c*/ 	.short	0x0082
	.zero		2


//--------------------- .nv.info                  --------------------------
	.section	.nv.info,"",@"SHT_CUDA_INFO"
	.align	4


	//----- nvinfo : EIATTR_REGCOUNT
	.align		4
        /*0000*/ 	.byte	0x04, 0x2f
        /*0002*/ 	.short	(.L_1 - .L_0)
	.align		4
.L_0:
        /*0004*/ 	.word	index@(_Z19game_of_life_kernelPKmPmi)
        /*0008*/ 	.word	0x00000028


	//----- nvinfo : EIATTR_FRAME_SIZE
	.align		4
.L_1:
        /*000c*/ 	.byte	0x04, 0x11
        /*000e*/ 	.short	(.L_3 - .L_2)
	.align		4
.L_2:
        /*0010*/ 	.word	index@(_Z19game_of_life_kernelPKmPmi)
        /*0014*/ 	.word	0x00000000


	//----- nvinfo : EIATTR_MIN_STACK_SIZE
	.align		4
.L_3:
        /*0018*/ 	.byte	0x04, 0x12
        /*001a*/ 	.short	(.L_5 - .L_4)
	.align		4
.L_4:
        /*001c*/ 	.word	index@(_Z19game_of_life_kernelPKmPmi)
        /*0020*/ 	.word	0x00000000
.L_5:


//--------------------- .nv.compat                --------------------------
	.section	.nv.compat,"",@"SHT_CUDA_COMPAT_INFO"
	.align	4
        /*0000*/ 	.byte	0x02, 0x09, 0x00, 0x00, 0x02, 0x02, 0x01, 0x00, 0x02, 0x05, 0x05, 0x00, 0x03, 0x07, 0x01, 0x01
        /*0010*/ 	.byte	0x02, 0x03, 0x00, 0x00, 0x02, 0x06, 0x01, 0x00, 0x04, 0x0b, 0x08, 0x00, 0x09, 0x00, 0x00, 0x00
        /*0020*/ 	.byte	0x00, 0x00, 0x00, 0x00


//--------------------- .nv.info._Z19game_of_life_kernelPKmPmi --------------------------
	.section	.nv.info._Z19game_of_life_kernelPKmPmi,"",@"SHT_CUDA_INFO"
	.sectionflags	@""
	.align	4


	//----- nvinfo : EIATTR_CUDA_API_VERSION
	.align		4
        /*0000*/ 	.byte	0x04, 0x37
        /*0002*/ 	.short	(.L_7 - .L_6)
.L_6:
        /*0004*/ 	.word	0x00000082


	//----- nvinfo : EIATTR_KPARAM_INFO
	.align		4
.L_7:
        /*0008*/ 	.byte	0x04, 0x17
        /*000a*/ 	.short	(.L_9 - .L_8)
.L_8:
        /*000c*/ 	.word	0x00000000
        /*0010*/ 	.short	0x0002
        /*0012*/ 	.short	0x0010
        /*0014*/ 	.byte	0x00, 0xf0, 0x11, 0x00


	//----- nvinfo : EIATTR_KPARAM_INFO
	.align		4
.L_9:
        /*0018*/ 	.byte	0x04, 0x17
        /*001a*/ 	.short	(.L_11 - .L_10)
.L_10:
        /*001c*/ 	.word	0x00000000
        /*0020*/ 	.short	0x0001
        /*0022*/ 	.short	0x0008
        /*0024*/ 	.byte	0x00, 0xf5, 0x21, 0x00


	//----- nvinfo : EIATTR_KPARAM_INFO
	.align		4
.L_11:
        /*0028*/ 	.byte	0x04, 0x17
        /*002a*/ 	.short	(.L_13 - .L_12)
.L_12:
        /*002c*/ 	.word	0x00000000
        /*0030*/ 	.short	0x0000
        /*0032*/ 	.short	0x0000
        /*0034*/ 	.byte	0x00, 0xf5, 0x21, 0x00


	//----- nvinfo : EIATTR_SPARSE_MMA_MASK
	.align		4
.L_13:
        /*0038*/ 	.byte	0x03, 0x50
        /*003a*/ 	.short	0x0000


	//----- nvinfo : EIATTR_MAXREG_COUNT
	.align		4
        /*003c*/ 	.byte	0x03, 0x1b
        /*003e*/ 	.short	0x00ff


	//----- nvinfo : EIATTR_MERCURY_ISA_VERSION
	.align		4
        /*0040*/ 	.byte	0x03, 0x5f
        /*0042*/ 	.short	0x0101


	//----- nvinfo : EIATTR_VRC_CTA_INIT_COUNT
	.align		4
        /*0044*/ 	.byte	0x02, 0x4a
	.zero		1
	.zero		1


	//----- nvinfo : EIATTR_EXIT_INSTR_OFFSETS
	.align		4
        /*0048*/ 	.byte	0x04, 0x1c
        /*004a*/ 	.short	(.L_15 - .L_14)


	//   ....[0]....
.L_14:
        /*004c*/ 	.word	0x000000d0


	//   ....[1]....
        /*0050*/ 	.word	0x000076b0


	//----- nvinfo : EIATTR_CRS_STACK_SIZE
	.align		4
.L_15:
        /*0054*/ 	.byte	0x04, 0x1e
        /*0056*/ 	.short	(.L_17 - .L_16)
.L_16:
        /*0058*/ 	.word	0x00000000


	//----- nvinfo : EIATTR_CBANK_PARAM_SIZE
	.align		4
.L_17:
        /*005c*/ 	.byte	0x03, 0x19
        /*005e*/ 	.short	0x0014


	//----- nvinfo : EIATTR_PARAM_CBANK
	.align		4
        /*0060*/ 	.byte	0x04, 0x0a
        /*0062*/ 	.short	(.L_19 - .L_18)
	.align		4
.L_18:
        /*0064*/ 	.word	index@(.nv.constant0._Z19game_of_life_kernelPKmPmi)
        /*0068*/ 	.short	0x0380
        /*006a*/ 	.short	0x0014


	//----- nvinfo : EIATTR_SW_WAR
	.align		4
.L_19:
        /*006c*/ 	.byte	0x04, 0x36
        /*006e*/ 	.short	(.L_21 - .L_20)
.L_20:
        /*0070*/ 	.word	0x00000008
.L_21:


//--------------------- .nv.callgraph             --------------------------
	.section	.nv.callgraph,"",@"SHT_CUDA_CALLGRAPH"
	.align	4
	.sectionentsize	8
	.align		4
        /*0000*/ 	.word	0x00000000
	.align		4
        /*0004*/ 	.word	0xffffffff
	.align		4
        /*0008*/ 	.word	0x00000000
	.align		4
        /*000c*/ 	.word	0xfffffffe
	.align		4
        /*0010*/ 	.word	0x00000000
	.align		4
        /*0014*/ 	.word	0xfffffffd
	.align		4
        /*0018*/ 	.word	0x00000000
	.align		4
        /*001c*/ 	.word	0xfffffffc


//--------------------- .text._Z19game_of_life_kernelPKmPmi --------------------------
	.section	.text._Z19game_of_life_kernelPKmPmi,"ax",@progbits
	.align	128
        .global         _Z19game_of_life_kernelPKmPmi
        .type           _Z19game_of_life_kernelPKmPmi,@function
        .size           _Z19game_of_life_kernelPKmPmi,(.L_x_5 - _Z19game_of_life_kernelPKmPmi)
        .other          _Z19game_of_life_kernelPKmPmi,@"STO_CUDA_ENTRY STV_DEFAULT"
_Z19game_of_life_kernelPKmPmi:
.text._Z19game_of_life_kernelPKmPmi:
[----:B------:R-:W-:Y:S01]  /*0000*/  LDC R1, c[0x0][0x37c] ;  /* 0x0000df00ff017b82 */ /* 0x000fe20000000800 */
[----:B------:R-:W0:Y:S07]  /*0010*/  S2R R2, SR_TID.X ;  /* 0x0000000000027919 */ /* 0x000e2e0000002100 */
[----:B------:R-:W1:Y:S01]  /*0020*/  LDC R3, c[0x0][0x364] ;  /* 0x0000d900ff037b82 */ /* 0x000e620000000800 */
[----:B------:R-:W1:Y:S07]  /*0030*/  S2R R0, SR_TID.Y ;  /* 0x0000000000007919 */ /* 0x000e6e0000002200 */
[----:B------:R-:W0:Y:S08]  /*0040*/  S2UR UR5, SR_CTAID.X ;  /* 0x00000000000579c3 */ /* 0x000e300000002500 */
[----:B------:R-:W0:Y:S08]  /*0050*/  LDC R7, c[0x0][0x360] ;  /* 0x0000d800ff077b82 */ /* 0x000e300000000800 */
[----:B------:R-:W2:Y:S08]  /*0060*/  LDC R16, c[0x0][0x390] ;  /* 0x0000e400ff107b82 */ /* 0x000eb00000000800 */
[----:B------:R-:W1:Y:S01]  /*0070*/  S2UR UR4, SR_CTAID.Y ;  /* 0x00000000000479c3 */ /* 0x000e620000002600 */
[----:B0-----:R-:W-:Y:S01]  /*0080*/  IMAD R7, R7, UR5, R2 ;  /* 0x0000000507077c24 */ /* 0x001fe2000f8e0202 */
[----:B--2---:R-:W-:-:S04]  /*0090*/  SHF.R.S32.HI R14, RZ, 0x6, R16 ;  /* 0x00000006ff0e7819 */ /* 0x004fc80000011410 */
[----:B------:R-:W-:Y:S01]  /*00a0*/  ISETP.GE.AND P0, PT, R7, R14, PT ;  /* 0x0000000e0700720c */ /* 0x000fe20003f06270 */
[----:B-1----:R-:W-:-:S05]  /*00b0*/  IMAD R3, R3, UR4, R0 ;  /* 0x0000000403037c24 */ /* 0x002fca000f8e0200 */
[----:B------:R-:W-:-:S13]  /*00c0*/  ISETP.GE.OR P0, PT, R3, R16, P0 ;  /* 0x000000100300720c */ /* 0x000fda0000706670 */
[----:B------:R-:W-:Y:S05]  /*00d0*/  @P0 EXIT ;  /* 0x000000000000094d */ /* 0x000fea0003800000 */
[----:B------:R-:W0:Y:S01]  /*00e0*/  LDC.64 R10, c[0x0][0x380] ;  /* 0x0000e000ff0a7b82 */ /* 0x000e220000000a00 */
[----:B------:R-:W1:Y:S01]  /*00f0*/  LDCU.64 UR4, c[0x0][0x358] ;  /* 0x00006b00ff0477ac */ /* 0x000e620008000a00 */
[C---:B------:R-:W-:Y:S01]  /*0100*/  VIADD R8, R14.reuse, 0xffffffff ;  /* 0xffffffff0e087836 */ /* 0x040fe20000000000 */
[----:B------:R-:W-:Y:S01]  /*0110*/  ISETP.GE.AND P3, PT, R7, 0x1, PT ;  /* 0x000000010700780c */ /* 0x000fe20003f66270 */
[----:B------:R-:W-:-:S03]  /*0120*/  IMAD R12, R14, R3, RZ ;  /* 0x000000030e0c7224 */ /* 0x000fc600078e02ff */
[C---:B------:R-:W-:Y:S01]  /*0130*/  ISETP.GE.AND P4, PT, R7.reuse, R8, PT ;  /* 0x000000080700720c */ /* 0x040fe20003f86270 */
[----:B------:R-:W-:-:S04]  /*0140*/  IMAD.IADD R0, R7, 0x1, R12 ;  /* 0x0000000107007824 */ /* 0x000fc800078e020c */
[----:B0-----:R-:W-:-:S05]  /*0150*/  IMAD.WIDE R4, R0, 0x8, R10 ;  /* 0x0000000800047825 */ /* 0x001fca00078e020a */
[----:B-1----:R0:W5:Y:S04]  /*0160*/  @P3 LDG.E R15, desc[UR4][R4.64+-0x4] ;  /* 0xfffffc04040f3981 */ /* 0x002168000c1e1900 */
[----:B------:R0:W5:Y:S04]  /*0170*/  @!P4 LDG.E R6, desc[UR4][R4.64+0x8] ;  /* 0x000008040406c981 */ /* 0x000168000c1e1900 */
[----:B------:R0:W5:Y:S01]  /*0180*/  LDG.E.64 R36, desc[UR4][R4.64] ;  /* 0x0000000404247981 */ /* 0x000162000c1e1b00 */
[----:B------:R-:W-:Y:S01]  /*0190*/  ISETP.NE.AND P1, PT, R3, RZ, PT ;  /* 0x000000ff0300720c */ /* 0x000fe20003f25270 */
[----:B------:R-:W-:Y:S01]  /*01a0*/  VIADD R2, R16, 0xffffffff ;  /* 0xffffffff10027836 */ /* 0x000fe20000000000 */
[----:B------:R-:W-:Y:S01]  /*01b0*/  BSSY.RECONVERGENT B0, `(.L_x_0) ;  /* 0x000000e000007945 */ /* 0x000fe20003800200 */
[----:B------:R-:W-:Y:S01]  /*01c0*/  ISETP.GT.AND P2, PT, R7, RZ, PT ;  /* 0x000000ff0700720c */ /* 0x000fe20003f44270 */
[----:B------:R-:W-:Y:S01]  /*01d0*/  IMAD.MOV.U32 R9, RZ, RZ, RZ ;  /* 0x000000ffff097224 */ /* 0x000fe200078e00ff */
[----:B------:R-:W-:-:S02]  /*01e0*/  CS2R R18, SRZ ;  /* 0x0000000000127805 */ /* 0x000fc4000001ff00 */
[----:B------:R-:W-:Y:S01]  /*01f0*/  ISETP.GE.U32.AND P0, PT, R3, R2, PT ;  /* 0x000000020300720c */ /* 0x000fe20003f06070 */
[----:B------:R-:W-:-:S05]  /*0200*/  IMAD.MOV.U32 R2, RZ, RZ, RZ ;  /* 0x000000ffff027224 */ /* 0x000fca00078e00ff */
[----:B0-----:R-:W-:Y:S07]  /*0210*/  @!P1 BRA `(.L_x_1) ;  /* 0x00000000001c9947 */ /* 0x001fee0003800000 */
[----:B------:R-:W-:-:S05]  /*0220*/  IADD3 R3, PT, PT, R7, R12, -R14 ;  /* 0x0000000c07037210 */ /* 0x000fca0007ffe80e */
[----:B------:R-:W-:-:S05]  /*0230*/  IMAD.WIDE R10, R3, 0x8, R10 ;  /* 0x00000008030a7825 */ /* 0x000fca00078e020a */
[----:B------:R-:W2:Y:S04]  /*0240*/  @P3 LDG.E R12, desc[UR4][R10.64+-0x4] ;  /* 0xfffffc040a0c3981 */ /* 0x000ea8000c1e1900 */
[----:B------:R-:W3:Y:S04]  /*0250*/  @!P4 LDG.E R3, desc[UR4][R10.64+0x8] ;  /* 0x000008040a03c981 */ /* 0x000ee8000c1e1900 */
[----:B------:R0:W5:Y:S01]  /*0260*/  LDG.E.64 R18, desc[UR4][R10.64] ;  /* 0x000000040a127981 */ /* 0x000162000c1e1b00 */
[----:B--2---:R-:W-:Y:S02]  /*0270*/  @P3 SHF.R.U32.HI R9, RZ, 0x1f, R12 ;  /* 0x0000001fff093819 */ /* 0x004fe4000001160c */
[----:B0--3--:R-:W-:-:S07]  /*0280*/  @!P4 LOP3.LUT R2, R3, 0x1, RZ, 0xc0, !PT ;  /* 0x000000010302c812 */ /* 0x009fce00078ec0ff */
.L_x_1:
[----:B------:R-:W-:Y:S05]  /*0290*/  BSYNC.RECONVERGENT B0 ;  /* 0x0000000000007941 */ /* 0x000fea0003800200 */
.L_x_0:
[----:B------:R-:W-:Y:S01]  /*02a0*/  BSSY.RECONVERGENT B0, `(.L_x_2) ;  /* 0x000000b000007945 */ /* 0x000fe20003800200 */
[----:B------:R-:W-:Y:S01]  /*02b0*/  IMAD.MOV.U32 R12, RZ, RZ, RZ ;  /* 0x000000ffff0c7224 */ /* 0x000fe200078e00ff */
[----:B------:R-:W-:Y:S01]  /*02c0*/  CS2R R16, SRZ ;  /* 0x0000000000107805 */ /* 0x000fe2000001ff00 */
[----:B------:R-:W-:Y:S01]  /*02d0*/  IMAD.MOV.U32 R3, RZ, RZ, RZ ;  /* 0x000000ffff037224 */ /* 0x000fe200078e00ff */
[----:B------:R-:W-:Y:S06]  /*02e0*/  @P0 BRA `(.L_x_3) ;  /* 0x0000000000180947 */ /* 0x000fec0003800000 */
[----:B------:R-:W-:-:S05]  /*02f0*/  IMAD.WIDE R4, R14, 0x8, R4 ;  /* 0x000000080e047825 */ /* 0x000fca00078e0204 */
[----:B------:R-:W2:Y:S04]  /*0300*/  @P3 LDG.E R11, desc[UR4][R4.64+-0x4] ;  /* 0xfffffc04040b3981 */ /* 0x000ea8000c1e1900 */
[----:B------:R-:W3:Y:S04]  /*0310*/  @!P4 LDG.E R10, desc[UR4][R4.64+0x8] ;  /* 0x00000804040ac981 */ /* 0x000ee8000c1e1900 */
[----:B------:R0:W5:Y:S01]  /*0320*/  LDG.E.64 R16, desc[UR4][R4.64] ;  /* 0x0000000404107981 */ /* 0x000162000c1e1b00 */
[----:B--2---:R-:W-:Y:S02]  /*0330*/  @P3 SHF.R.U32.HI R12, RZ, 0x1f, R11 ;  /* 0x0000001fff0c3819 */ /* 0x004fe4000001160b */
[----:B0--3--:R-:W-:-:S07]  /*0340*/  @!P4 LOP3.LUT R3, R10, 0x1, RZ, 0xc0, !PT ;  /* 0x000000010a03c812 */ /* 0x009fce00078ec0ff */
.L_x_3:
[----:B------:R-:W-:Y:S05]  /*0350*/  BSYNC.RECONVERGENT B0 ;  /* 0x0000000000007941 */ /* 0x000fea0003800200 */
.L_x_2:
[--C-:B-----5:R-:W-:Y:S02]  /*0360*/  @P1 SHF.R.U32.HI R20, RZ, 0x1, R18.reuse ;  /* 0x00000001ff141819 */ /* 0x120fe40000011612 */
[----:B------:R-:W-:Y:S02]  /*0370*/  CS2R R4, SRZ ;  /* 0x0000000000047805 */ /* 0x000fe4000001ff00 */
[--C-:B------:R-:W-:Y:S02]  /*0380*/  @P1 SHF.R.U32.HI R11, RZ, 0x2, R18.reuse ;  /* 0x00000002ff0b1819 */ /* 0x100fe40000011612 */
[----:B------:R-:W-:Y:S02]  /*0390*/  @P1 SHF.R.U32.HI R10, RZ, 0x1, R18 ;  /* 0x00000001ff0a1819 */ /* 0x000fe40000011612 */
[----:B------:R-:W-:Y:S02]  /*03a0*/  SEL R13, R9, RZ, P2 ;  /* 0x000000ff090d7207 */ /* 0x000fe40001000000 */
[----:B------:R-:W-:-:S02]  /*03b0*/  @P1 LOP3.LUT R14, R18, 0x1, RZ, 0xc0, !PT ;  /* 0x00000001120e1812 */ /* 0x000fc400078ec0ff */
[----:B------:R-:W-:Y:S02]  /*03c0*/  @P1 LOP3.LUT R20, R20, 0x1, RZ, 0xc0, !PT ;  /* 0x0000000114141812 */ /* 0x000fe400078ec0ff */
[----:B------:R-:W-:Y:S02]  /*03d0*/  @P1 LOP3.LUT R11, R11, 0x1, RZ, 0xc0, !PT ;  /* 0x000000010b0b1812 */ /* 0x000fe400078ec0ff */
[----:B------:R-:W-:Y:S02]  /*03e0*/  @P1 LOP3.LUT R9, R18, 0x1, RZ, 0xc0, !PT ;  /* 0x0000000112091812 */ /* 0x000fe400078ec0ff */
[----:B------:R-:W-:Y:S02]  /*03f0*/  @P1 LOP3.LUT R10, R10, 0x1, RZ, 0xc0, !PT ;  /* 0x000000010a0a1812 */ /* 0x000fe400078ec0ff */
[----:B------:R-:W-:Y:S01]  /*0400*/  @P1 IADD3 R4, PT, PT, R11, R14, R20 ;  /* 0x0000000e0b041210 */ /* 0x000fe20007ffe014 */
[----:B------:R-:W-:Y:S01]  /*0410*/  IMAD.MOV.U32 R14, RZ, RZ, RZ ;  /* 0x000000ffff0e7224 */ /* 0x000fe200078e00ff */
[----:B------:R-:W-:Y:S01]  /*0420*/  @P1 IADD3 R5, PT, PT, R10, R13, R9 ;  /* 0x0000000d0a051210 */ /* 0x000fe20007ffe009 */
[----:B------:R-:W-:Y:S01]  /*0430*/  IMAD.MOV.U32 R13, RZ, RZ, RZ ;  /* 0x000000ffff0d7224 */ /* 0x000fe200078e00ff */
[----:B------:R-:W-:-:S02]  /*0440*/  @P1 SHF.R.U32.HI R11, RZ, 0x1, R18 ;  /* 0x00000001ff0b1819 */ /* 0x000fc40000011612 */
[--C-:B------:R-:W-:Y:S02]  /*0450*/  @P1 SHF.R.U32.HI R21, RZ, 0x2, R18.reuse ;  /* 0x00000002ff151819 */ /* 0x100fe40000011612 */
[--C-:B------:R-:W-:Y:S02]  /*0460*/  @P1 SHF.R.U32.HI R9, RZ, 0x3, R18.reuse ;  /* 0x00000003ff091819 */ /* 0x100fe40000011612 */
[--C-:B------:R-:W-:Y:S02]  /*0470*/  @P1 SHF.R.U32.HI R22, RZ, 0x2, R18.reuse ;  /* 0x00000002ff161819 */ /* 0x100fe40000011612 */
[--C-:B------:R-:W-:Y:S02]  /*0480*/  @P1 SHF.R.U32.HI R23, RZ, 0x3, R18.reuse ;  /* 0x00000003ff171819 */ /* 0x100fe40000011612 */
[----:B------:R-:W-:Y:S02]  /*0490*/  @P1 SHF.R.U32.HI R10, RZ, 0x4, R18 ;  /* 0x00000004ff0a1819 */ /* 0x000fe40000011612 */
[----:B------:R-:W-:-:S02]  /*04a0*/  @P1 LOP3.LUT R20, R11, 0x1, RZ, 0xc0, !PT ;  /* 0x000000010b141812 */ /* 0x000fc400078ec0ff */
[----:B------:R-:W-:Y:S02]  /*04b0*/  @P1 LOP3.LUT R21, R21, 0x1, RZ, 0xc0, !PT ;  /* 0x0000000115151812 */ /* 0x000fe400078ec0ff */
[----:B------:R-:W-:Y:S02]  /*04c0*/  @P1 LOP3.LUT R9, R9, 0x1, RZ, 0xc0, !PT ;  /* 0x0000000109091812 */ /* 0x000fe400078ec0ff */
[----:B------:R-:W-:Y:S02]  /*04d0*/  @P1 LOP3.LUT R11, R22, 0x1, RZ, 0xc0, !PT ;  /* 0x00000001160b1812 */ /* 0x000fe400078ec0ff */
[----:B------:R-:W-:Y:S02]  /*04e0*/  @P1 LOP3.LUT R23, R23, 0x1, RZ, 0xc0, !PT ;  /* 0x0000000117171812 */ /* 0x000fe400078ec0ff */
[----:B------:R-:W-:Y:S02]  /*04f0*/  @P1 LOP3.LUT R10, R10, 0x1, RZ, 0xc0, !PT ;  /* 0x000000010a0a1812 */ /* 0x000fe400078ec0ff */
[----:B------:R-:W-:-:S02]  /*0500*/  @P1 IADD3 R13, PT, PT, R9, R20, R21 ;  /* 0x00000014090d1210 */ /* 0x000fc40007ffe015 */
[----:B------:R-:W-:Y:S02]  /*0510*/  @P1 IADD3 R14, PT, PT, R10, R11, R23 ;  /* 0x0000000b0a0e1210 */ /* 0x000fe40007ffe017 */
[--C-:B------:R-:W-:Y:S02]  /*0520*/  @P1 SHF.R.U32.HI R10, RZ, 0x3, R18.reuse ;  /* 0x00000003ff0a1819 */ /* 0x100fe40000011612 */
[--C-:B------:R-:W-:Y:S02]  /*0530*/  @P1 SHF.R.U32.HI R21, RZ, 0x4, R18.reuse ;  /* 0x00000004ff151819 */ /* 0x100fe40000011612 */
[----:B------:R-:W-:Y:S02]  /*0540*/  @P1 SHF.R.U32.HI R9, RZ, 0x5, R18 ;  /* 0x00000005ff091819 */ /* 0x000fe40000011612 */
[----:B------:R-:W-:Y:S02]  /*0550*/  @P1 LOP3.LUT R20, R10, 0x1, RZ, 0xc0, !PT ;  /* 0x000000010a141812 */ /* 0x000fe400078ec0ff */
[----:B------:R-:W-:-:S02]  /*0560*/  CS2R R10, SRZ ;  /* 0x00000000000a7805 */ /* 0x000fc4000001ff00 */
[----:B------:R-:W-:Y:S02]  /*0570*/  @P1 LOP3.LUT R21, R21, 0x1, RZ, 0xc0, !PT ;  /* 0x0000000115151812 */ /* 0x000fe400078ec0ff */
[----:B------:R-:W-:Y:S02]  /*0580*/  @P1 LOP3.LUT R9, R9, 0x1, RZ, 0xc0, !PT ;  /* 0x0000000109091812 */ /* 0x000fe400078ec0ff */
[----:B------:R-:W-:Y:S02]  /*0590*/  @P3 SHF.R.U32.HI R10, RZ, 0x1f, R15 ;  /* 0x0000001fff0a3819 */ /* 0x000fe4000001160f */
[----:B------:R-:W-:Y:S01]  /*05a0*/  @P1 IADD3 R11, PT, PT, R9, R20, R21 ;  /* 0x00000014090b1210 */ /* 0x000fe20007ffe015 */
[----:B------:R-:W-:Y:S01]  /*05b0*/  IMAD.MOV.U32 R9, RZ, RZ, RZ ;  /* 0x000000ffff097224 */ /* 0x000fe200078e00ff */
[--C-:B------:R-:W-:Y:S02]  /*05c0*/  @P1 SHF.R.U32.HI R20, RZ, 0x4, R18.reuse ;  /* 0x00000004ff141819 */ /* 0x100fe40000011612 */
[----:B------:R-:W-:-:S02]  /*05d0*/  @P1 SHF.R.U32.HI R21, RZ, 0x5, R18 ;  /* 0x00000005ff151819 */ /* 0x000fc40000011612 */
[----:B------:R-:W-:Y:S02]  /*05e0*/  @P1 SHF.R.U32.HI R15, RZ, 0x6, R18 ;  /* 0x00000006ff0f1819 */ /* 0x000fe40000011612 */
[----:B------:R-:W-:Y:S02]  /*05f0*/  @P1 LOP3.LUT R20, R20, 0x1, RZ, 0xc0, !PT ;  /* 0x0000000114141812 */ /* 0x000fe400078ec0ff */
[----:B------:R-:W-:Y:S02]  /*0600*/  @P1 LOP3.LUT R21, R21, 0x1, RZ, 0xc0, !PT ;  /* 0x0000000115151812 */ /* 0x000fe400078ec0ff */
[----:B------:R-:W-:Y:S02]  /*0610*/  @P1 LOP3.LUT R15, R15, 0x1, RZ, 0xc0, !PT ;  /* 0x000000010f0f1812 */ /* 0x000fe400078ec0ff */
[----:B------:R-:W-:Y:S02]  /*0620*/  SHF.R.U32.HI R22, RZ, 0x1, R36 ;  /* 0x00000001ff167819 */ /* 0x000fe40000011624 */
[----:B------:R-:W-:-:S02]  /*0630*/  @P1 IADD3 R9, PT, PT, R15, R20, R21 ;  /* 0x000000140f091210 */ /* 0x000fc40007ffe015 */
[--C-:B------:R-:W-:Y:S02]  /*0640*/  @P1 SHF.R.U32.HI R21, RZ, 0x5, R18.reuse ;  /* 0x00000005ff151819 */ /* 0x100fe40000011612 */
[--C-:B------:R-:W-:Y:S02]  /*0650*/  @P1 SHF.R.U32.HI R23, RZ, 0x6, R18.reuse ;  /* 0x00000006ff171819 */ /* 0x100fe40000011612 */
[----:B------:R-:W-:Y:S02]  /*0660*/  @P1 SHF.R.U32.HI R15, RZ, 0x7, R18 ;  /* 0x00000007ff0f1819 */ /* 0x000fe40000011612 */
[----:B------:R-:W-:Y:S02]  /*0670*/  LOP3.LUT R22, R22, 0x1, RZ, 0xc0, !PT ;  /* 0x0000000116167812 */ /* 0x000fe400078ec0ff */
[----:B------:R-:W-:Y:S02]  /*0680*/  @P1 LOP3.LUT R24, R21, 0x1, RZ, 0xc0, !PT ;  /* 0x0000000115181812 */ /* 0x000fe400078ec0ff */
[----:B------:R-:W-:-:S02]  /*0690*/  @P1 LOP3.LUT R23, R23, 0x1, RZ, 0xc0, !PT ;  /* 0x0000000117171812 */ /* 0x000fc400078ec0ff */
[----:B------:R-:W-:Y:S02]  /*06a0*/  @P1 LOP3.LUT R15, R15, 0x1, RZ, 0xc0, !PT ;  /* 0x000000010f0f1812 */ /* 0x000fe400078ec0ff */
[----:B------:R-:W-:Y:S01]  /*06b0*/  IADD3 R5, PT, PT, R10, R5, R22 ;  /* 0x000000050a057210 */ /* 0x000fe20007ffe016 */
[----:B------:R-:W-:Y:S01]  /*06c0*/  IMAD.MOV.U32 R10, RZ, RZ, RZ ;  /* 0x000000ffff0a7224 */ /* 0x000fe200078e00ff */
[----:B------:R-:W-:Y:S02]  /*06d0*/  @P1 IADD3 R10, PT, PT, R15, R24, R23 ;  /* 0x000000180f0a1210 */ /* 0x000fe40007ffe017 */
[----:B------:R-:W-:Y:S02]  /*06e0*/  SEL R20, R12, RZ, P2 ;  /* 0x000000ff0c147207 */ /* 0x000fe40001000000 */
[----:B------:R-:W-:Y:S02]  /*06f0*/  @P1 SHF.R.U32.HI R23, RZ, 0x7, R18 ;  /* 0x00000007ff171819 */ /* 0x000fe40000011612 */
[----:B------:R-:W-:-:S02]  /*0700*/  ISETP.GE.AND P2, PT, R7, R8, PT ;  /* 0x000000080700720c */ /* 0x000fc40003f46270 */
[----:B------:R-:W-:Y:S02]  /*0710*/  @P1 SHF.R.U32.HI R15, RZ, 0x8, R18 ;  /* 0x00000008ff0f1819 */ /* 0x000fe40000011612 */
[----:B------:R-:W-:Y:S02]  /*0720*/  @!P0 LOP3.LUT R12, R16, 0x1, RZ, 0xc0, !PT ;  /* 0x00000001100c8812 */ /* 0x000fe400078ec0ff */
[----:B------:R-:W-:Y:S02]  /*0730*/  @!P0 SHF.R.U32.HI R7, RZ, 0x1, R16 ;  /* 0x00000001ff078819 */ /* 0x000fe40000011610 */
[----:B------:R-:W-:Y:S02]  /*0740*/  SHF.R.U32.HI R8, RZ, 0x3, R36 ;  /* 0x00000003ff087819 */ /* 0x000fe40000011624 */
[----:B------:R-:W-:Y:S02]  /*0750*/  @P1 LOP3.LUT R25, R23, 0x1, RZ, 0xc0, !PT ;  /* 0x0000000117191812 */ /* 0x000fe400078ec0ff */
[----:B------:R-:W-:-:S02]  /*0760*/  @P1 LOP3.LUT R23, R15, 0x1, RZ, 0xc0, !PT ;  /* 0x000000010f171812 */ /* 0x000fc400078ec0ff */
[----:B------:R-:W-:Y:S02]  /*0770*/  @!P0 IADD3 R12, PT, PT, R20, R5, R12 ;  /* 0x00000005140c8210 */ /* 0x000fe40007ffe00c */
[----:B------:R-:W-:Y:S02]  /*0780*/  @!P0 LOP3.LUT R15, R7, 0x1, RZ, 0xc0, !PT ;  /* 0x00000001070f8812 */ /* 0x000fe400078ec0ff */
[----:B------:R-:W-:Y:S02]  /*0790*/  @P1 SHF.R.U32.HI R20, RZ, 0x6, R18 ;  /* 0x00000006ff141819 */ /* 0x000fe40000011612 */
[----:B------:R-:W-:Y:S01]  /*07a0*/  LOP3.LUT R8, R8, 0x1, RZ, 0xc0, !PT ;  /* 0x0000000108087812 */ /* 0x000fe200078ec0ff */
[----:B------:R-:W-:Y:S01]  /*07b0*/  @!P0 IMAD.IADD R5, R12, 0x1, R15 ;  /* 0x000000010c058824 */ /* 0x000fe200078e020f */
[----:B------:R-:W-:Y:S01]  /*07c0*/  @P1 LOP3.LUT R24, R20, 0x1, RZ, 0xc0, !PT ;  /* 0x0000000114181812 */ /* 0x000fe200078ec0ff */
[----:B------:R-:W-:Y:S01]  /*07d0*/  IMAD.MOV.U32 R20, RZ, RZ, RZ ;  /* 0x000000ffff147224 */ /* 0x000fe200078e00ff */
[----:B------:R-:W-:-:S02]  /*07e0*/  IADD3 R7, PT, PT, R22, R13, R8 ;  /* 0x0000000d16077210 */ /* 0x000fc40007ffe008 */
[--C-:B------:R-:W-:Y:S02]  /*07f0*/  SHF.R.U32.HI R12, RZ, 0x2, R36.reuse ;  /* 0x00000002ff0c7819 */ /* 0x100fe40000011624 */
[----:B------:R-:W-:Y:S02]  /*0800*/  SHF.R.U32.HI R13, RZ, 0x4, R36 ;  /* 0x00000004ff0d7819 */ /* 0x000fe40000011624 */
[----:B------:R-:W-:Y:S02]  /*0810*/  @P1 IADD3 R20, PT, PT, R23, R24, R25 ;  /* 0x0000001817141210 */ /* 0x000fe40007ffe019 */
[----:B------:R-:W-:Y:S02]  /*0820*/  LOP3.LUT R23, R12, 0x1, RZ, 0xc0, !PT ;  /* 0x000000010c177812 */ /* 0x000fe400078ec0ff */
[----:B------:R-:W-:Y:S02]  /*0830*/  LOP3.LUT R15, R36, 0x1, RZ, 0xc0, !PT ;  /* 0x00000001240f7812 */ /* 0x000fe400078ec0ff */
[----:B------:R-:W-:-:S02]  /*0840*/  LOP3.LUT R12, R13, 0x1, RZ, 0xc0, !PT ;  /* 0x000000010d0c7812 */ /* 0x000fc400078ec0ff */
[----:B------:R-:W-:Y:S02]  /*0850*/  IADD3 R13, PT, PT, R15, R4, R23 ;  /* 0x000000040f0d7210 */ /* 0x000fe40007ffe017 */
[----:B------:R-:W-:Y:S02]  /*0860*/  IADD3 R14, PT, PT, R23, R14, R12 ;  /* 0x0000000e170e7210 */ /* 0x000fe40007ffe00c */
[--C-:B------:R-:W-:Y:S02]  /*0870*/  SHF.R.U32.HI R23, RZ, 0x6, R36.reuse ;  /* 0x00000006ff177819 */ /* 0x100fe40000011624 */
[----:B------:R-:W-:Y:S02]  /*0880*/  @!P0 LOP3.LUT R4, R16, 0x1, RZ, 0xc0, !PT ;  /* 0x0000000110048812 */ /* 0x000fe400078ec0ff */
[----:B------:R-:W-:Y:S02]  /*0890*/  LOP3.LUT R23, R23, 0x1, RZ, 0xc0, !PT ;  /* 0x0000000117177812 */ /* 0x000fe400078ec0ff */
[----:B------:R-:W-:-:S02]  /*08a0*/  SHF.R.U32.HI R22, RZ, 0x5, R36 ;  /* 0x00000005ff167819 */ /* 0x000fc40000011624 */
[----:B------:R-:W-:Y:S02]  /*08b0*/  IADD3 R12, PT, PT, R12, R9, R23 ;  /* 0x000000090c0c7210 */ /* 0x000fe40007ffe017 */
[----:B------:R-:W-:Y:S02]  /*08c0*/  @!P0 SHF.R.U32.HI R9, RZ, 0x1, R16 ;  /* 0x00000001ff098819 */ /* 0x000fe40000011610 */
[----:B------:R-:W-:Y:S02]  /*08d0*/  SHF.R.U32.HI R25, RZ, 0x7, R36 ;  /* 0x00000007ff197819 */ /* 0x000fe40000011624 */
[----:B------:R-:W-:Y:S02]  /*08e0*/  @!P0 LOP3.LUT R9, R9, 0x1, RZ, 0xc0, !PT ;  /* 0x0000000109098812 */ /* 0x000fe400078ec0ff */
[----:B------:R-:W-:Y:S02]  /*08f0*/  LOP3.LUT R22, R22, 0x1, RZ, 0xc0, !PT ;  /* 0x0000000116167812 */ /* 0x000fe400078ec0ff */
[----:B------:R-:W-:-:S02]  /*0900*/  @!P0 IADD3 R4, PT, PT, R4, R13, R9 ;  /* 0x0000000d04048210 */ /* 0x000fc40007ffe009 */
[----:B------:R-:W-:Y:S02]  /*0910*/  @!P0 SHF.R.U32.HI R9, RZ, 0x2, R16 ;  /* 0x00000002ff098819 */ /* 0x000fe40000011610 */
[----:B------:R-:W-:Y:S02]  /*0920*/  LOP3.LUT R25, R25, 0x1, RZ, 0xc0, !PT ;  /* 0x0000000119197812 */ /* 0x000fe400078ec0ff */
[----:B------:R-:W-:Y:S02]  /*0930*/  @!P0 LOP3.LUT R9, R9, 0x1, RZ, 0xc0, !PT ;  /* 0x0000000109098812 */ /* 0x000fe400078ec0ff */
[----:B------:R-:W-:Y:S02]  /*0940*/  IADD3 R11, PT, PT, R8, R11, R22 ;  /* 0x0000000b080b7210 */ /* 0x000fe40007ffe016 */
[----:B------:R-:W-:Y:S01]  /*0950*/  IADD3 R8, PT, PT, R22, R10, R25 ;  /* 0x0000000a16087210 */ /* 0x000fe20007ffe019 */
[----:B------:R-:W-:Y:S01]  /*0960*/  @!P0 IMAD.IADD R13, R4, 0x1, R9 ;  /* 0x00000001040d8824 */ /* 0x000fe200078e0209 */
[----:B------:R-:W-:-:S02]  /*0970*/  @!P0 SHF.R.U32.HI R4, RZ, 0x1, R16 ;  /* 0x00000001ff048819 */ /* 0x000fc40000011610 */
[--C-:B------:R-:W-:Y:S02]  /*0980*/  @!P0 SHF.R.U32.HI R9, RZ, 0x2, R16.reuse ;  /* 0x00000002ff098819 */ /* 0x100fe40000011610 */
[----:B------:R-:W-:Y:S02]  /*0990*/  @!P0 LOP3.LUT R4, R4, 0x1, RZ, 0xc0, !PT ;  /* 0x0000000104048812 */ /* 0x000fe400078ec0ff */
[----:B------:R-:W-:Y:S02]  /*09a0*/  @!P0 LOP3.LUT R9, R9, 0x1, RZ, 0xc0, !PT ;  /* 0x0000000109098812 */ /* 0x000fe400078ec0ff */
[--C-:B------:R-:W-:Y:S02]  /*09b0*/  @!P0 SHF.R.U32.HI R10, RZ, 0x3, R16.reuse ;  /* 0x00000003ff0a8819 */ /* 0x100fe40000011610 */
[----:B------:R-:W-:Y:S02]  /*09c0*/  @!P0 IADD3 R4, PT, PT, R4, R7, R9 ;  /* 0x0000000704048210 */ /* 0x000fe40007ffe009 */
[----:B------:R-:W-:-:S02]  /*09d0*/  @!P0 SHF.R.U32.HI R9, RZ, 0x3, R16 ;  /* 0x00000003ff098819 */ /* 0x000fc40000011610 */
[----:B------:R-:W-:Y:S02]  /*09e0*/  @!P0 SHF.R.U32.HI R22, RZ, 0x7, R16 ;  /* 0x00000007ff168819 */ /* 0x000fe40000011610 */
[----:B------:R-:W-:Y:S02]  /*09f0*/  @!P0 LOP3.LUT R9, R9, 0x1, RZ, 0xc0, !PT ;  /* 0x0000000109098812 */ /* 0x000fe400078ec0ff */
[----:B------:R-:W-:Y:S02]  /*0a00*/  @!P0 LOP3.LUT R22, R22, 0x1, RZ, 0xc0, !PT ;  /* 0x0000000116168812 */ /* 0x000fe400078ec0ff */
[----:B------:R-:W-:Y:S01]  /*0a10*/  SHF.R.U32.HI R26, RZ, 0x9, R36 ;  /* 0x00000009ff1a7819 */ /* 0x000fe20000011624 */
[----:B------:R-:W-:Y:S01]  /*0a20*/  @!P0 IMAD.IADD R7, R4, 0x1, R9 ;  /* 0x0000000104078824 */ /* 0x000fe200078e0209 */
[----:B------:R-:W-:Y:S02]  /*0a30*/  @!P0 SHF.R.U32.HI R4, RZ, 0x2, R16 ;  /* 0x00000002ff048819 */ /* 0x000fe40000011610 */
[----:B------:R-:W-:-:S02]  /*0a40*/  LOP3.LUT R26, R26, 0x1, RZ, 0xc0, !PT ;  /* 0x000000011a1a7812 */ /* 0x000fc400078ec0ff */
[----:B------:R-:W-:Y:S02]  /*0a50*/  @!P0 LOP3.LUT R9, R4, 0x1, RZ, 0xc0, !PT ;  /* 0x0000000104098812 */ /* 0x000fe400078ec0ff */
[----:B------:R-:W-:Y:S02]  /*0a60*/  @!P0 LOP3.LUT R4, R10, 0x1, RZ, 0xc0, !PT ;  /* 0x000000010a048812 */ /* 0x000fe400078ec0ff */
[----:B------:R-:W-:Y:S02]  /*0a70*/  @!P0 SHF.R.U32.HI R10, RZ, 0x5, R16 ;  /* 0x00000005ff0a8819 */ /* 0x000fe40000011610 */
[----:B------:R-:W-:Y:S02]  /*0a80*/  @!P0 IADD3 R4, PT, PT, R9, R14, R4 ;  /* 0x0000000e09048210 */ /* 0x000fe40007ffe004 */
[----:B------:R-:W-:Y:S02]  /*0a90*/  @!P0 SHF.R.U32.HI R9, RZ, 0x4, R16 ;  /* 0x00000004ff098819 */ /* 0x000fe40000011610 */
[----:B------:R-:W-:-:S02]  /*0aa0*/  @P1 SHF.R.U32.HI R24, RZ, 0xa, R18 ;  /* 0x0000000aff181819 */ /* 0x000fc40000011612 */
[----:B------:R-:W-:Y:S02]  /*0ab0*/  @!P0 LOP3.LUT R9, R9, 0x1, RZ, 0xc0, !PT ;  /* 0x0000000109098812 */ /* 0x000fe400078ec0ff */
[----:B------:R-:W-:Y:S02]  /*0ac0*/  ISETP.NE.U32.AND P3, PT, R15, 0x1, PT ;  /* 0x000000010f00780c */ /* 0x000fe40003f65070 */
[----:B------:R-:W-:Y:S01]  /*0ad0*/  P2R R21, PR, RZ, 0x4 ;  /* 0x00000004ff157803 */ /* 0x000fe20000000000 */
[----:B------:R-:W-:Y:S01]  /*0ae0*/  @!P0 IMAD.IADD R14, R4, 0x1, R9 ;  /* 0x00000001040e8824 */ /* 0x000fe200078e0209 */
[--C-:B------:R-:W-:Y:S02]  /*0af0*/  @!P0 SHF.R.U32.HI R4, RZ, 0x3, R16.reuse ;  /* 0x00000003ff048819 */ /* 0x100fe40000011610 */
[----:B------:R-:W-:Y:S02]  /*0b00*/  @!P0 SHF.R.U32.HI R9, RZ, 0x4, R16 ;  /* 0x00000004ff098819 */ /* 0x000fe40000011610 */
[----:B------:R-:W-:-:S02]  /*0b10*/  @!P0 LOP3.LUT R4, R4, 0x1, RZ, 0xc0, !PT ;  /* 0x0000000104048812 */ /* 0x000fc400078ec0ff */
[----:B------:R-:W-:Y:S02]  /*0b20*/  @!P0 LOP3.LUT R9, R9, 0x1, RZ, 0xc0, !PT ;  /* 0x0000000109098812 */ /* 0x000fe400078ec0ff */
[----:B------:R-:W-:Y:S02]  /*0b30*/  @P1 LOP3.LUT R24, R24, 0x1, RZ, 0xc0, !PT ;  /* 0x0000000118181812 */ /* 0x000fe400078ec0ff */
[----:B------:R-:W-:Y:S02]  /*0b40*/  @!P0 IADD3 R4, PT, PT, R4, R11, R9 ;  /* 0x0000000b04048210 */ /* 0x000fe40007ffe009 */
[----:B------:R-:W-:Y:S02]  /*0b50*/  @!P0 SHF.R.U32.HI R9, RZ, 0x5, R16 ;  /* 0x00000005ff098819 */ /* 0x000fe40000011610 */
[----:B------:R-:W-:Y:S02]  /*0b60*/  ISETP.NE.AND P2, PT, R7, 0x3, PT ;  /* 0x000000030700780c */ /* 0x000fe40003f45270 */
[----:B------:R-:W-:-:S02]  /*0b70*/  @!P0 LOP3.LUT R9, R9, 0x1, RZ, 0xc0, !PT ;  /* 0x0000000109098812 */ /* 0x000fc400078ec0ff */
[----:B------:R-:W-:Y:S02]  /*0b80*/  LOP3.LUT R7, R7, 0xfe, RZ, 0xc0, !PT ;  /* 0x000000fe07077812 */ /* 0x000fe400078ec0ff */
[----:B------:R-:W-:Y:S01]  /*0b90*/  ISETP.NE.U32.AND.EX P3, PT, RZ, RZ, PT, P3 ;  /* 0x000000ffff00720c */ /* 0x000fe20003f65130 */
[----:B------:R-:W-:Y:S01]  /*0ba0*/  @!P0 IMAD.IADD R11, R4, 0x1, R9 ;  /* 0x00000001040b8824 */ /* 0x000fe200078e0209 */
[----:B------:R-:W-:Y:S02]  /*0bb0*/  @!P0 SHF.R.U32.HI R4, RZ, 0x4, R16 ;  /* 0x00000004ff048819 */ /* 0x000fe40000011610 */
[----:B------:R-:W-:Y:S02]  /*0bc0*/  ISETP.NE.AND P5, PT, R7, 0x2, PT ;  /* 0x000000020700780c */ /* 0x000fe40003fa5270 */
[----:B------:R-:W-:Y:S02]  /*0bd0*/  @!P0 LOP3.LUT R9, R4, 0x1, RZ, 0xc0, !PT ;  /* 0x0000000104098812 */ /* 0x000fe400078ec0ff */
[----:B------:R-:W-:-:S02]  /*0be0*/  @!P0 LOP3.LUT R4, R10, 0x1, RZ, 0xc0, !PT ;  /* 0x000000010a048812 */ /* 0x000fc400078ec0ff */
[----:B------:R-:W-:Y:S02]  /*0bf0*/  @!P0 SHF.R.U32.HI R10, RZ, 0x6, R16 ;  /* 0x00000006ff0a8819 */ /* 0x000fe40000011610 */
[----:B------:R-:W-:Y:S02]  /*0c00*/  @!P0 IADD3 R4, PT, PT, R9, R12, R4 ;  /* 0x0000000c09048210 */ /* 0x000fe40007ffe004 */
[----:B------:R-:W-:Y:S02]  /*0c10*/  SHF.R.U32.HI R9, RZ, 0x8, R36 ;  /* 0x00000008ff097819 */ /* 0x000fe40000011624 */
[----:B------:R-:W-:Y:S02]  /*0c20*/  @!P0 LOP3.LUT R27, R10, 0x1, RZ, 0xc0, !PT ;  /* 0x000000010a1b8812 */ /* 0x000fe400078ec0ff */
[----:B------:R-:W-:Y:S02]  /*0c30*/  LOP3.LUT R9, R9, 0x1, RZ, 0xc0, !PT ;  /* 0x0000000109097812 */ /* 0x000fe400078ec0ff */
[----:B------:R-:W-:Y:S01]  /*0c40*/  @!P0 SHF.R.U32.HI R7, RZ, 0xa, R16 ;  /* 0x0000000aff078819 */ /* 0x000fe20000011610 */
[----:B------:R-:W-:Y:S01]  /*0c50*/  @!P0 IMAD.IADD R12, R4, 0x1, R27 ;  /* 0x00000001040c8824 */ /* 0x000fe200078e021b */
[----:B------:R-:W-:-:S02]  /*0c60*/  IADD3 R23, PT, PT, R23, R20, R9 ;  /* 0x0000001417177210 */ /* 0x000fc40007ffe009 */
[--C-:B------:R-:W-:Y:S02]  /*0c70*/  @!P0 SHF.R.U32.HI R20, RZ, 0x6, R16.reuse ;  /* 0x00000006ff148819 */ /* 0x100fe40000011610 */
[----:B------:R-:W-:Y:S02]  /*0c80*/  @!P0 SHF.R.U32.HI R4, RZ, 0x5, R16 ;  /* 0x00000005ff048819 */ /* 0x000fe40000011610 */
[----:B------:R-:W-:Y:S02]  /*0c90*/  @!P0 LOP3.LUT R20, R20, 0x1, RZ, 0xc0, !PT ;  /* 0x0000000114148812 */ /* 0x000fe400078ec0ff */
[----:B------:R-:W-:Y:S02]  /*0ca0*/  @!P0 LOP3.LUT R27, R4, 0x1, RZ, 0xc0, !PT ;  /* 0x00000001041b8812 */ /* 0x000fe400078ec0ff */
[----:B------:R-:W-:Y:S02]  /*0cb0*/  @!P0 LOP3.LUT R4, R10, 0x1, RZ, 0xc0, !PT ;  /* 0x000000010a048812 */ /* 0x000fe400078ec0ff */
[----:B------:R-:W-:-:S02]  /*0cc0*/  @!P0 IADD3 R20, PT, PT, R20, R23, R22 ;  /* 0x0000001714148210 */ /* 0x000fc40007ffe016 */
[--C-:B------:R-:W-:Y:S02]  /*0cd0*/  @!P0 SHF.R.U32.HI R10, RZ, 0x7, R16.reuse ;  /* 0x00000007ff0a8819 */ /* 0x100fe40000011610 */
[----:B------:R-:W-:Y:S02]  /*0ce0*/  @!P0 SHF.R.U32.HI R22, RZ, 0x8, R16 ;  /* 0x00000008ff168819 */ /* 0x000fe40000011610 */
[----:B------:R-:W-:Y:S02]  /*0cf0*/  @!P0 IADD3 R4, PT, PT, R27, R8, R4 ;  /* 0x000000081b048210 */ /* 0x000fe40007ffe004 */
[----:B------:R-:W-:Y:S02]  /*0d00*/  @!P0 LOP3.LUT R27, R10, 0x1, RZ, 0xc0, !PT ;  /* 0x000000010a1b8812 */ /* 0x000fe400078ec0ff */
[----:B------:R-:W-:Y:S01]  /*0d10*/  @!P0 LOP3.LUT R29, R22, 0x1, RZ, 0xc0, !PT ;  /* 0x00000001161d8812 */ /* 0x000fe200078ec0ff */
[----:B------:R-:W-:Y:S01]  /*0d20*/  IMAD.MOV.U32 R22, RZ, RZ, RZ ;  /* 0x000000ffff167224 */ /* 0x000fe200078e00ff */
[--C-:B------:R-:W-:Y:S01]  /*0d30*/  @P1 SHF.R.U32.HI R10, RZ, 0x7, R18.reuse ;  /* 0x00000007ff0a1819 */ /* 0x100fe20000011612 */
[----:B------:R-:W-:Y:S01]  /*0d40*/  @!P0 IMAD.IADD R8, R4, 0x1, R27 ;  /* 0x0000000104088824 */ /* 0x000fe200078e021b */
[--C-:B------:R-:W-:Y:S01]  /*0d50*/  @P1 SHF.R.U32.HI R4, RZ, 0x9, R18.reuse ;  /* 0x00000009ff041819 */ /* 0x100fe20000011612 */
[----:B------:R-:W-:Y:S01]  /*0d60*/  @!P0 IMAD.IADD R23, R20, 0x1, R29 ;  /* 0x0000000114178824 */ /* 0x000fe200078e021d */
[----:B------:R-:W-:-:S02]  /*0d70*/  @P1 SHF.R.U32.HI R20, RZ, 0x8, R18 ;  /* 0x00000008ff141819 */ /* 0x000fc40000011612 */
[----:B------:R-:W-:Y:S02]  /*0d80*/  @P1 LOP3.LUT R27, R10, 0x1, RZ, 0xc0, !PT ;  /* 0x000000010a1b1812 */ /* 0x000fe400078ec0ff */
[----:B------:R-:W-:Y:S02]  /*0d90*/  @P1 LOP3.LUT R20, R20, 0x1, RZ, 0xc0, !PT ;  /* 0x0000000114141812 */ /* 0x000fe400078ec0ff */
[----:B------:R-:W-:Y:S02]  /*0da0*/  @P1 LOP3.LUT R4, R4, 0x1, RZ, 0xc0, !PT ;  /* 0x0000000104041812 */ /* 0x000fe400078ec0ff */
[----:B------:R-:W-:Y:S02]  /*0db0*/  @!P0 SHF.R.U32.HI R10, RZ, 0x8, R16 ;  /* 0x00000008ff0a8819 */ /* 0x000fe40000011610 */
[----:B------:R-:W-:Y:S02]  /*0dc0*/  @P1 IADD3 R22, PT, PT, R4, R27, R20 ;  /* 0x0000001b04161210 */ /* 0x000fe40007ffe014 */
[----:B------:R-:W-:-:S02]  /*0dd0*/  @!P0 SHF.R.U32.HI R4, RZ, 0x7, R16 ;  /* 0x00000007ff048819 */ /* 0x000fc40000011610 */
[----:B------:R-:W-:Y:S02]  /*0de0*/  IADD3 R22, PT, PT, R25, R22, R26 ;  /* 0x0000001619167210 */ /* 0x000fe40007ffe01a */
[----:B------:R-:W-:Y:S01]  /*0df0*/  @!P0 LOP3.LUT R25, R4, 0x1, RZ, 0xc0, !PT ;  /* 0x0000000104198812 */ /* 0x000fe200078ec0ff */
[----:B------:R-:W-:Y:S01]  /*0e00*/  IMAD.MOV.U32 R4, RZ, RZ, RZ ;  /* 0x000000ffff047224 */ /* 0x000fe200078e00ff */
[----:B------:R-:W-:Y:S02]  /*0e10*/  @!P0 LOP3.LUT R10, R10, 0x1, RZ, 0xc0, !PT ;  /* 0x000000010a0a8812 */ /* 0x000fe400078ec0ff */
[----:B------:R-:W-:Y:S02]  /*0e20*/  @!P0 SHF.R.U32.HI R20, RZ, 0x9, R16 ;  /* 0x00000009ff148819 */ /* 0x000fe40000011610 */
[----:B------:R-:W-:Y:S02]  /*0e30*/  @!P0 IADD3 R10, PT, PT, R25, R22, R10 ;  /* 0x00000016190a8210 */ /* 0x000fe40007ffe00a */
[----:B------:R-:W-:-:S02]  /*0e40*/  @!P0 LOP3.LUT R25, R20, 0x1, RZ, 0xc0, !PT ;  /* 0x0000000114198812 */ /* 0x000fc400078ec0ff */
[----:B------:R-:W-:Y:S02]  /*0e50*/  @!P4 LOP3.LUT R4, R6, 0x1, RZ, 0xc0, !PT ;  /* 0x000000010604c812 */ /* 0x000fe400078ec0ff */
[--C-:B------:R-:W-:Y:S01]  /*0e60*/  @P1 SHF.R.U32.HI R20, RZ, 0x9, R18.reuse ;  /* 0x00000009ff141819 */ /* 0x100fe20000011612 */
[----:B------:R-:W-:Y:S01]  /*0e70*/  @!P0 IMAD.IADD R22, R10, 0x1, R25 ;  /* 0x000000010a168824 */ /* 0x000fe200078e0219 */
[--C-:B------:R-:W-:Y:S02]  /*0e80*/  @P1 SHF.R.U32.HI R10, RZ, 0x8, R18.reuse ;  /* 0x00000008ff0a1819 */ /* 0x100fe40000011612 */
[----:B------:R-:W-:Y:S02]  /*0e90*/  @P1 SHF.R.U32.HI R6, RZ, 0xa, R18 ;  /* 0x0000000aff061819 */ /* 0x000fe40000011612 */
[----:B------:R-:W-:Y:S02]  /*0ea0*/  @P1 LOP3.LUT R25, R10, 0x1, RZ, 0xc0, !PT ;  /* 0x000000010a191812 */ /* 0x000fe400078ec0ff */
[----:B------:R-:W-:-:S02]  /*0eb0*/  @P1 LOP3.LUT R20, R20, 0x1, RZ, 0xc0, !PT ;  /* 0x0000000114141812 */ /* 0x000fc400078ec0ff */
[----:B------:R-:W-:Y:S01]  /*0ec0*/  @P1 LOP3.LUT R10, R6, 0x1, RZ, 0xc0, !PT ;  /* 0x00000001060a1812 */ /* 0x000fe200078ec0ff */
[----:B------:R-:W-:Y:S01]  /*0ed0*/  IMAD.MOV.U32 R6, RZ, RZ, RZ ;  /* 0x000000ffff067224 */ /* 0x000fe200078e00ff */
[----:B------:R-:W-:Y:S02]  /*0ee0*/  LOP3.LUT P4, RZ, R36, 0x4, RZ, 0xc0, !PT ;  /* 0x0000000424ff7812 */ /* 0x000fe4000788c0ff */
[----:B------:R-:W-:Y:S02]  /*0ef0*/  @P1 IADD3 R6, PT, PT, R10, R25, R20 ;  /* 0x000000190a061210 */ /* 0x000fe40007ffe014 */
[----:B------:R-:W-:Y:S02]  /*0f00*/  SHF.R.U32.HI R20, RZ, 0xa, R36 ;  /* 0x0000000aff147819 */ /* 0x000fe40000011624 */
[----:B------:R-:W-:Y:S02]  /*0f10*/  @!P0 SHF.R.U32.HI R10, RZ, 0x9, R16 ;  /* 0x00000009ff0a8819 */ /* 0x000fe40000011610 */
[----:B------:R-:W-:-:S02]  /*0f20*/  LOP3.LUT R20, R20, 0x1, RZ, 0xc0, !PT ;  /* 0x0000000114147812 */ /* 0x000fc400078ec0ff */
[----:B------:R-:W-:Y:S02]  /*0f30*/  @!P0 LOP3.LUT R10, R10, 0x1, RZ, 0xc0, !PT ;  /* 0x000000010a0a8812 */ /* 0x000fe400078ec0ff */
[----:B------:R-:W-:Y:S02]  /*0f40*/  IADD3 R6, PT, PT, R9, R6, R20 ;  /* 0x0000000609067210 */ /* 0x000fe40007ffe014 */
[----:B------:R-:W-:Y:S02]  /*0f50*/  @!P0 SHF.R.U32.HI R9, RZ, 0x8, R16 ;  /* 0x00000008ff098819 */ /* 0x000fe40000011610 */
[----:B------:R-:W-:Y:S02]  /*0f60*/  @!P0 LOP3.LUT R7, R7, 0x1, RZ, 0xc0, !PT ;  /* 0x0000000107078812 */ /* 0x000fe400078ec0ff */
[----:B------:R-:W-:Y:S02]  /*0f70*/  @!P0 LOP3.LUT R9, R9, 0x1, RZ, 0xc0, !PT ;  /* 0x0000000109098812 */ /* 0x000fe400078ec0ff */
[----:B------:R-:W-:-:S02]  /*0f80*/  @!P0 SHF.R.U32.HI R30, RZ, 0x5, R17 ;  /* 0x00000005ff1e8819 */ /* 0x000fc40000011611 */
[----:B------:R-:W-:Y:S02]  /*0f90*/  @!P0 IADD3 R9, PT, PT, R9, R6, R10 ;  /* 0x0000000609098210 */ /* 0x000fe40007ffe00a */
[----:B------:R-:W-:Y:S02]  /*0fa0*/  @!P0 SHF.R.U32.HI R10, RZ, 0xa, R16 ;  /* 0x0000000aff0a8819 */ /* 0x000fe40000011610 */
[----:B------:R-:W-:Y:S02]  /*0fb0*/  @!P0 LOP3.LUT R30, R30, 0x1, RZ, 0xc0, !PT ;  /* 0x000000011e1e8812 */ /* 0x000fe400078ec0ff */
[----:B------:R-:W-:Y:S02]  /*0fc0*/  @!P0 LOP3.LUT R10, R10, 0x1, RZ, 0xc0, !PT ;  /* 0x000000010a0a8812 */ /* 0x000fe400078ec0ff */
[----:B------:R-:W-:Y:S02]  /*0fd0*/  @!P0 SHF.R.U32.HI R31, RZ, 0x7, R17 ;  /* 0x00000007ff1f8819 */ /* 0x000fe40000011611 */
[----:B------:R-:W-:Y:S01]  /*0fe0*/  @P1 SHF.R.U32.HI R33, RZ, 0xc, R19 ;  /* 0x0000000cff211819 */ /* 0x000fe20000011613 */
[----:B------:R-:W-:Y:S01]  /*0ff0*/  @!P0 IMAD.IADD R6, R9, 0x1, R10 ;  /* 0x0000000109068824 */ /* 0x000fe200078e020a */
[----:B------:R-:W-:-:S02]  /*1000*/  @P1 SHF.R.U32.HI R10, RZ, 0x9, R18 ;  /* 0x00000009ff0a1819 */ /* 0x000fc40000011612 */
[----:B------:R-:W-:Y:S02]  /*1010*/  @P1 SHF.R.U32.HI R9, RZ, 0xb, R18 ;  /* 0x0000000bff091819 */ /* 0x000fe40000011612 */
[----:B------:R-:W-:Y:S02]  /*1020*/  @P1 LOP3.LUT R15, R10, 0x1, RZ, 0xc0, !PT ;  /* 0x000000010a0f1812 */ /* 0x000fe400078ec0ff */
[----:B------:R-:W-:Y:S01]  /*1030*/  @P1 LOP3.LUT R10, R9, 0x1, RZ, 0xc0, !PT ;  /* 0x00000001090a1812 */ /* 0x000fe200078ec0ff */
[----:B------:R-:W-:Y:S01]  /*1040*/  IMAD.MOV.U32 R9, RZ, RZ, RZ ;  /* 0x000000ffff097224 */ /* 0x000fe200078e00ff */
[----:B------:R-:W-:Y:S02]  /*1050*/  @P1 LOP3.LUT R33, R33, 0x1, RZ, 0xc0, !PT ;  /* 0x0000000121211812 */ /* 0x000fe400078ec0ff */
[----:B------:R-:W-:Y:S02]  /*1060*/  @P1 IADD3 R9, PT, PT, R10, R15, R24 ;  /* 0x0000000f0a091210 */ /* 0x000fe40007ffe018 */
[----:B------:R-:W-:-:S02]  /*1070*/  SEL R24, RZ, 0xffffffff, P2 ;  /* 0xffffffffff187807 */ /* 0x000fc40001000000 */
[C---:B------:R-:W-:Y:S02]  /*1080*/  ISETP.NE.AND P2, PT, R5.reuse, 0x3, PT ;  /* 0x000000030500780c */ /* 0x040fe40003f45270 */
[----:B------:R-:W-:Y:S02]  /*1090*/  LOP3.LUT R5, R5, 0xfe, RZ, 0xc0, !PT ;  /* 0x000000fe05057812 */ /* 0x000fe400078ec0ff */
[----:B------:R-:W-:Y:S02]  /*10a0*/  @P4 SEL R24, RZ, 0xffffffff, P5 ;  /* 0xffffffffff184807 */ /* 0x000fe40002800000 */
[----:B------:R-:W-:Y:S02]  /*10b0*/  SEL R10, RZ, 0xffffffff, P2 ;  /* 0xffffffffff0a7807 */ /* 0x000fe40001000000 */
[----:B------:R-:W-:Y:S02]  /*10c0*/  LOP3.LUT P4, RZ, R36, 0x2, RZ, 0xc0, !PT ;  /* 0x0000000224ff7812 */ /* 0x000fe4000788c0ff */
[----:B------:R-:W-:-:S02]  /*10d0*/  ISETP.NE.AND P2, PT, R13, 0x3, PT ;  /* 0x000000030d00780c */ /* 0x000fc40003f45270 */
[----:B------:R-:W-:Y:S02]  /*10e0*/  ISETP.NE.AND P5, PT, R5, 0x2, PT ;  /* 0x000000020500780c */ /* 0x000fe40003fa5270 */
[----:B------:R-:W-:Y:S02]  /*10f0*/  LOP3.LUT R13, R13, 0xfe, RZ, 0xc0, !PT ;  /* 0x000000fe0d0d7812 */ /* 0x000fe400078ec0ff */
[----:B------:R-:W-:Y:S02]  /*1100*/  SEL R25, RZ, 0xffffffff, P2 ;  /* 0xffffffffff197807 */ /* 0x000fe40001000000 */
[----:B------:R-:W-:Y:S02]  /*1110*/  SHF.R.U32.HI R5, RZ, 0xb, R36 ;  /* 0x0000000bff057819 */ /* 0x000fe40000011624 */
[----:B------:R-:W-:Y:S02]  /*1120*/  LOP3.LUT P2, RZ, R36, 0x8, RZ, 0xc0, !PT ;  /* 0x0000000824ff7812 */ /* 0x000fe4000784c0ff */
[----:B------:R-:W-:-:S02]  /*1130*/  @!P3 SEL R10, RZ, 0xffffffff, P5 ;  /* 0xffffffffff0ab807 */ /* 0x000fc40002800000 */
[----:B------:R-:W-:Y:S02]  /*1140*/  ISETP.NE.AND P5, PT, R13, 0x2, PT ;  /* 0x000000020d00780c */ /* 0x000fe40003fa5270 */
[----:B------:R-:W-:Y:S02]  /*1150*/  LOP3.LUT R13, R5, 0x1, RZ, 0xc0, !PT ;  /* 0x00000001050d7812 */ /* 0x000fe400078ec0ff */
[C---:B------:R-:W-:Y:S02]  /*1160*/  LOP3.LUT R5, R14.reuse, 0xfe, RZ, 0xc0, !PT ;  /* 0x000000fe0e057812 */ /* 0x040fe400078ec0ff */
[----:B------:R-:W-:Y:S02]  /*1170*/  ISETP.NE.AND P3, PT, R14, 0x3, PT ;  /* 0x000000030e00780c */ /* 0x000fe40003f65270 */
[----:B------:R-:W-:Y:S02]  /*1180*/  @P4 SEL R25, RZ, 0xffffffff, P5 ;  /* 0xffffffffff194807 */ /* 0x000fe40002800000 */
[----:B------:R-:W-:-:S02]  /*1190*/  IADD3 R14, PT, PT, R26, R9, R13 ;  /* 0x000000091a0e7210 */ /* 0x000fc40007ffe00d */
[----:B------:R-:W-:Y:S02]  /*11a0*/  ISETP.NE.AND P5, PT, R5, 0x2, PT ;  /* 0x000000020500780c */ /* 0x000fe40003fa5270 */
[----:B------:R-:W-:Y:S02]  /*11b0*/  LOP3.LUT P4, RZ, R36, 0x10, RZ, 0xc0, !PT ;  /* 0x0000001024ff7812 */ /* 0x000fe4000788c0ff */
[----:B------:R-:W-:Y:S02]  /*11c0*/  SEL R9, RZ, 0xffffffff, P3 ;  /* 0xffffffffff097807 */ /* 0x000fe40001800000 */
[C---:B------:R-:W-:Y:S02]  /*11d0*/  ISETP.NE.AND P3, PT, R11.reuse, 0x3, PT ;  /* 0x000000030b00780c */ /* 0x040fe40003f65270 */
[----:B------:R-:W-:Y:S02]  /*11e0*/  @!P0 SHF.R.U32.HI R5, RZ, 0x9, R16 ;  /* 0x00000009ff058819 */ /* 0x000fe40000011610 */
[----:B------:R-:W-:-:S02]  /*11f0*/  LOP3.LUT R11, R11, 0xfe, RZ, 0xc0, !PT ;  /* 0x000000fe0b0b7812 */ /* 0x000fc400078ec0ff */
[----:B------:R-:W-:Y:S02]  /*1200*/  @P2 SEL R9, RZ, 0xffffffff, P5 ;  /* 0xffffffffff092807 */ /* 0x000fe40002800000 */
[----:B------:R-:W-:Y:S02]  /*1210*/  LOP3.LUT P2, RZ, R36, 0x20, RZ, 0xc0, !PT ;  /* 0x0000002024ff7812 */ /* 0x000fe4000784c0ff */
[----:B------:R-:W-:Y:S02]  /*1220*/  @!P0 LOP3.LUT R5, R5, 0x1, RZ, 0xc0, !PT ;  /* 0x0000000105058812 */ /* 0x000fe400078ec0ff */
[----:B------:R-:W-:Y:S02]  /*1230*/  ISETP.NE.AND P5, PT, R11, 0x2, PT ;  /* 0x000000020b00780c */ /* 0x000fe40003fa5270 */
[----:B------:R-:W-:Y:S02]  /*1240*/  SEL R11, RZ, 0xffffffff, P3 ;  /* 0xffffffffff0b7807 */ /* 0x000fe40001800000 */
[----:B------:R-:W-:-:S02]  /*1250*/  ISETP.NE.AND P3, PT, R12, 0x3, PT ;  /* 0x000000030c00780c */ /* 0x000fc40003f65270 */
[----:B------:R-:W-:Y:S02]  /*1260*/  LOP3.LUT R12, R12, 0xfe, RZ, 0xc0, !PT ;  /* 0x000000fe0c0c7812 */ /* 0x000fe400078ec0ff */
[----:B------:R-:W-:Y:S02]  /*1270*/  @!P0 IADD3 R7, PT, PT, R5, R14, R7 ;  /* 0x0000000e05078210 */ /* 0x000fe40007ffe007 */
[----:B------:R-:W-:Y:S02]  /*1280*/  @!P0 SHF.R.U32.HI R5, RZ, 0xb, R16 ;  /* 0x0000000bff058819 */ /* 0x000fe40000011610 */
[----:B------:R-:W-:Y:S02]  /*1290*/  @P4 SEL R11, RZ, 0xffffffff, P5 ;  /* 0xffffffffff0b4807 */ /* 0x000fe40002800000 */
[----:B------:R-:W-:Y:S02]  /*12a0*/  ISETP.NE.AND P5, PT, R12, 0x2, PT ;  /* 0x000000020c00780c */ /* 0x000fe40003fa5270 */
[----:B------:R-:W-:-:S02]  /*12b0*/  @!P0 LOP3.LUT R12, R5, 0x1, RZ, 0xc0, !PT ;  /* 0x00000001050c8812 */ /* 0x000fc400078ec0ff */
[----:B------:R-:W-:Y:S02]  /*12c0*/  SEL R5, RZ, 0xffffffff, P3 ;  /* 0xffffffffff057807 */ /* 0x000fe40001800000 */
[----:B------:R-:W-:Y:S01]  /*12d0*/  @P2 SEL R5, RZ, 0xffffffff, P5 ;  /* 0xffffffffff052807 */ /* 0x000fe20002800000 */
[----:B------:R-:W-:Y:S01]  /*12e0*/  @!P0 IMAD.IADD R14, R7, 0x1, R12 ;  /* 0x00000001070e8824 */ /* 0x000fe200078e020c */
[----:B------:R-:W-:Y:S02]  /*12f0*/  LOP3.LUT P4, RZ, R36, 0x40, RZ, 0xc0, !PT ;  /* 0x0000004024ff7812 */ /* 0x000fe4000788c0ff */
[----:B------:R-:W-:Y:S02]  /*1300*/  ISETP.NE.AND P2, PT, R23, 0x3, PT ;  /* 0x000000031700780c */ /* 0x000fe40003f45270 */
[----:B------:R-:W-:Y:S02]  /*1310*/  ISETP.NE.AND P3, PT, R8, 0x3, PT ;  /* 0x000000030800780c */ /* 0x000fe40003f65270 */
[----:B------:R-:W-:-:S02]  /*1320*/  SEL R15, RZ, 0xffffffff, P2 ;  /* 0xffffffffff0f7807 */ /* 0x000fc40001000000 */
[----:B------:R-:W-:Y:S02]  /*1330*/  LOP3.LUT R8, R8, 0xfe, RZ, 0xc0, !PT ;  /* 0x000000fe08087812 */ /* 0x000fe400078ec0ff */
[----:B------:R-:W-:Y:S02]  /*1340*/  LOP3.LUT P2, RZ, R36, 0x80, RZ, 0xc0, !PT ;  /* 0x0000008024ff7812 */ /* 0x000fe4000784c0ff */
[----:B------:R-:W-:Y:S02]  /*1350*/  ISETP.NE.AND P5, PT, R8, 0x2, PT ;  /* 0x000000020800780c */ /* 0x000fe40003fa5270 */
[----:B------:R-:W-:Y:S02]  /*1360*/  LOP3.LUT R23, R23, 0xfe, RZ, 0xc0, !PT ;  /* 0x000000fe17177812 */ /* 0x000fe400078ec0ff */
[----:B------:R-:W-:Y:S02]  /*1370*/  SEL R7, RZ, 0xffffffff, P3 ;  /* 0xffffffffff077807 */ /* 0x000fe40001800000 */
[----:B------:R-:W-:-:S02]  /*1380*/  ISETP.NE.AND P3, PT, R22, 0x3, PT ;  /* 0x000000031600780c */ /* 0x000fc40003f65270 */
[----:B------:R-:W-:Y:S02]  /*1390*/  @P4 SEL R7, RZ, 0xffffffff, P5 ;  /* 0xffffffffff074807 */ /* 0x000fe40002800000 */
[----:B------:R-:W-:Y:S02]  /*13a0*/  LOP3.LUT R22, R22, 0xfe, RZ, 0xc0, !PT ;  /* 0x000000fe16167812 */ /* 0x000fe400078ec0ff */
[----:B------:R-:W-:Y:S02]  /*13b0*/  ISETP.NE.AND P5, PT, R23, 0x2, PT ;  /* 0x000000021700780c */ /* 0x000fe40003fa5270 */
[----:B------:R-:W-:Y:S02]  /*13c0*/  ISETP.NE.AND P4, PT, R22, 0x2, PT ;  /* 0x000000021600780c */ /* 0x000fe40003f85270 */
[----:B------:R-:W-:Y:S02]  /*13d0*/  @P1 SHF.R.U32.HI R12, RZ, 0xa, R18 ;  /* 0x0000000aff0c1819 */ /* 0x000fe40000011612 */
[----:B------:R-:W-:-:S02]  /*13e0*/  @P2 SEL R15, RZ, 0xffffffff, P5 ;  /* 0xffffffffff0f2807 */ /* 0x000fc40002800000 */
[--C-:B------:R-:W-:Y:S02]  /*13f0*/  @P1 SHF.R.U32.HI R22, RZ, 0xb, R18.reuse ;  /* 0x0000000bff161819 */ /* 0x100fe40000011612 */
[----:B------:R-:W-:Y:S02]  /*1400*/  @P1 SHF.R.U32.HI R8, RZ, 0xc, R18 ;  /* 0x0000000cff081819 */ /* 0x000fe40000011612 */
[C---:B------:R-:W-:Y:S02]  /*1410*/  ISETP.NE.AND P5, PT, R6.reuse, 0x3, PT ;  /* 0x000000030600780c */ /* 0x040fe40003fa5270 */
[----:B------:R-:W-:Y:S02]  /*1420*/  LOP3.LUT R6, R6, 0xfe, RZ, 0xc0, !PT ;  /* 0x000000fe06067812 */ /* 0x000fe400078ec0ff */
[----:B------:R-:W-:Y:S02]  /*1430*/  @P1 LOP3.LUT R23, R12, 0x1, RZ, 0xc0, !PT ;  /* 0x000000010c171812 */ /* 0x000fe400078ec0ff */
[----:B------:R-:W-:-:S02]  /*1440*/  @P1 LOP3.LUT R22, R22, 0x1, RZ, 0xc0, !PT ;  /* 0x0000000116161812 */ /* 0x000fc400078ec0ff */
[----:B------:R-:W-:Y:S01]  /*1450*/  @P1 LOP3.LUT R12, R8, 0x1, RZ, 0xc0, !PT ;  /* 0x00000001080c1812 */ /* 0x000fe200078ec0ff */
[----:B------:R-:W-:Y:S01]  /*1460*/  IMAD.MOV.U32 R8, RZ, RZ, RZ ;  /* 0x000000ffff087224 */ /* 0x000fe200078e00ff */
[----:B------:R-:W-:Y:S02]  /*1470*/  ISETP.NE.AND P2, PT, R6, 0x2, PT ;  /* 0x000000020600780c */ /* 0x000fe40003f45270 */
[----:B------:R-:W-:Y:S02]  /*1480*/  SEL R6, RZ, 0xffffffff, P3 ;  /* 0xffffffffff067807 */ /* 0x000fe40001800000 */
[----:B------:R-:W-:Y:S02]  /*1490*/  LOP3.LUT P3, RZ, R36, 0x100, RZ, 0xc0, !PT ;  /* 0x0000010024ff7812 */ /* 0x000fe4000786c0ff */
[----:B------:R-:W-:Y:S02]  /*14a0*/  @P1 IADD3 R8, PT, PT, R12, R23, R22 ;  /* 0x000000170c081210 */ /* 0x000fe40007ffe016 */
[----:B------:R-:W-:-:S02]  /*14b0*/  SHF.R.U32.HI R23, RZ, 0xc, R36 ;  /* 0x0000000cff177819 */ /* 0x000fc40000011624 */
[--C-:B------:R-:W-:Y:S02]  /*14c0*/  @!P0 SHF.R.U32.HI R12, RZ, 0xb, R16.reuse ;  /* 0x0000000bff0c8819 */ /* 0x100fe40000011610 */
[----:B------:R-:W-:Y:S02]  /*14d0*/  LOP3.LUT R23, R23, 0x1, RZ, 0xc0, !PT ;  /* 0x0000000117177812 */ /* 0x000fe400078ec0ff */
[----:B------:R-:W-:Y:S02]  /*14e0*/  @!P0 LOP3.LUT R12, R12, 0x1, RZ, 0xc0, !PT ;  /* 0x000000010c0c8812 */ /* 0x000fe400078ec0ff */
[----:B------:R-:W-:Y:S02]  /*14f0*/  IADD3 R20, PT, PT, R20, R8, R23 ;  /* 0x0000000814147210 */ /* 0x000fe40007ffe017 */
[----:B------:R-:W-:Y:S02]  /*1500*/  @!P0 SHF.R.U32.HI R8, RZ, 0xa, R16 ;  /* 0x0000000aff088819 */ /* 0x000fe40000011610 */
[----:B------:R-:W-:-:S02]  /*1510*/  @P3 SEL R6, RZ, 0xffffffff, P4 ;  /* 0xffffffffff063807 */ /* 0x000fc40002000000 */
[----:B------:R-:W-:Y:S02]  /*1520*/  LOP3.LUT P3, RZ, R36, 0x200, RZ, 0xc0, !PT ;  /* 0x0000020024ff7812 */ /* 0x000fe4000786c0ff */
[----:B------:R-:W-:Y:S02]  /*1530*/  @!P0 LOP3.LUT R27, R8, 0x1, RZ, 0xc0, !PT ;  /* 0x00000001081b8812 */ /* 0x000fe400078ec0ff */
[----:B------:R-:W-:Y:S02]  /*1540*/  @!P0 SHF.R.U32.HI R8, RZ, 0xc, R16 ;  /* 0x0000000cff088819 */ /* 0x000fe40000011610 */
[----:B------:R-:W-:Y:S02]  /*1550*/  @!P0 IADD3 R12, PT, PT, R27, R20, R12 ;  /* 0x000000141b0c8210 */ /* 0x000fe40007ffe00c */
[----:B------:R-:W-:Y:S02]  /*1560*/  @!P0 LOP3.LUT R27, R8, 0x1, RZ, 0xc0, !PT ;  /* 0x00000001081b8812 */ /* 0x000fe400078ec0ff */
[----:B------:R-:W-:-:S02]  /*1570*/  LOP3.LUT R24, R24, 0x1, RZ, 0xc0, !PT ;  /* 0x0000000118187812 */ /* 0x000fc400078ec0ff */
[----:B------:R-:W-:Y:S01]  /*1580*/  LOP3.LUT R25, R25, 0x1, RZ, 0xc0, !PT ;  /* 0x0000000119197812 */ /* 0x000fe200078ec0ff */
[----:B------:R-:W-:Y:S01]  /*1590*/  @!P0 IMAD.IADD R20, R12, 0x1, R27 ;  /* 0x000000010c148824 */ /* 0x000fe200078e021b */
[----:B------:R-:W-:Y:S02]  /*15a0*/  SEL R8, RZ, 0xffffffff, P5 ;  /* 0xffffffffff087807 */ /* 0x000fe40002800000 */
[----:B------:R-:W-:Y:S02]  /*15b0*/  @P3 SEL R8, RZ, 0xffffffff, P2 ;  /* 0xffffffffff083807 */ /* 0x000fe40001000000 */
[----:B------:R-:W-:Y:S02]  /*15c0*/  ISETP.NE.U32.AND P4, PT, R24, 0x1, PT ;  /* 0x000000011800780c */ /* 0x000fe40003f85070 */
[----:B------:R-:W-:Y:S02]  /*15d0*/  ISETP.NE.AND P2, PT, R14, 0x3, PT ;  /* 0x000000030e00780c */ /* 0x000fe40003f45270 */
[----:B------:R-:W-:-:S02]  /*15e0*/  ISETP.NE.U32.AND P5, PT, R25, 0x1, PT ;  /* 0x000000011900780c */ /* 0x000fc40003fa5070 */
[----:B------:R-:W-:Y:S02]  /*15f0*/  LOP3.LUT R14, R14, 0xfe, RZ, 0xc0, !PT ;  /* 0x000000fe0e0e7812 */ /* 0x000fe400078ec0ff */
[C---:B------:R-:W-:Y:S02]  /*1600*/  LOP3.LUT R12, R20.reuse, 0xfe, RZ, 0xc0, !PT ;  /* 0x000000fe140c7812 */ /* 0x040fe400078ec0ff */
[----:B------:R-:W-:Y:S02]  /*1610*/  ISETP.NE.AND P3, PT, R20, 0x3, PT ;  /* 0x000000031400780c */ /* 0x000fe40003f65270 */
[----:B------:R-:W-:Y:S02]  /*1620*/  SEL R20, RZ, 0x4, P4 ;  /* 0x00000004ff147807 */ /* 0x000fe40002000000 */
[----:B------:R-:W-:Y:S02]  /*1630*/  ISETP.NE.AND P4, PT, R14, 0x2, PT ;  /* 0x000000020e00780c */ /* 0x000fe40003f85270 */
[----:B------:R-:W-:-:S02]  /*1640*/  SEL R25, RZ, 0x2, P5 ;  /* 0x00000002ff197807 */ /* 0x000fc40002800000 */
[----:B------:R-:W-:Y:S02]  /*1650*/  ISETP.NE.AND P5, PT, R12, 0x2, PT ;  /* 0x000000020c00780c */ /* 0x000fe40003fa5270 */
[--C-:B------:R-:W-:Y:S02]  /*1660*/  @P1 SHF.R.U32.HI R14, RZ, 0xb, R18.reuse ;  /* 0x0000000bff0e1819 */ /* 0x100fe40000011612 */
[--C-:B------:R-:W-:Y:S02]  /*1670*/  @P1 SHF.R.U32.HI R22, RZ, 0xc, R18.reuse ;  /* 0x0000000cff161819 */ /* 0x100fe40000011612 */
[----:B------:R-:W-:Y:S02]  /*1680*/  @P1 SHF.R.U32.HI R12, RZ, 0xd, R18 ;  /* 0x0000000dff0c1819 */ /* 0x000fe40000011612 */
[----:B------:R-:W-:Y:S02]  /*1690*/  @P1 LOP3.LUT R27, R14, 0x1, RZ, 0xc0, !PT ;  /* 0x000000010e1b1812 */ /* 0x000fe400078ec0ff */
[----:B------:R-:W-:-:S02]  /*16a0*/  @P1 LOP3.LUT R22, R22, 0x1, RZ, 0xc0, !PT ;  /* 0x0000000116161812 */ /* 0x000fc400078ec0ff */
[----:B------:R-:W-:Y:S01]  /*16b0*/  @P1 LOP3.LUT R14, R12, 0x1, RZ, 0xc0, !PT ;  /* 0x000000010c0e1812 */ /* 0x000fe200078ec0ff */
[----:B------:R-:W-:Y:S01]  /*16c0*/  IMAD.MOV.U32 R12, RZ, RZ, RZ ;  /* 0x000000ffff0c7224 */ /* 0x000fe200078e00ff */
[----:B------:R-:W-:Y:S02]  /*16d0*/  LOP3.LUT R10, R10, 0x1, RZ, 0xc0, !PT ;  /* 0x000000010a0a7812 */ /* 0x000fe400078ec0ff */
[----:B------:R-:W-:Y:S02]  /*16e0*/  @P1 IADD3 R12, PT, PT, R14, R27, R22 ;  /* 0x0000001b0e0c1210 */ /* 0x000fe40007ffe016 */
[----:B------:R-:W-:Y:S02]  /*16f0*/  SHF.R.U32.HI R14, RZ, 0xd, R36 ;  /* 0x0000000dff0e7819 */ /* 0x000fe40000011624 */
[----:B------:R-:W-:Y:S02]  /*1700*/  @!P0 SHF.R.U32.HI R22, RZ, 0xc, R16 ;  /* 0x0000000cff168819 */ /* 0x000fe40000011610 */
[----:B------:R-:W-:-:S02]  /*1710*/  LOP3.LUT R14, R14, 0x1, RZ, 0xc0, !PT ;  /* 0x000000010e0e7812 */ /* 0x000fc400078ec0ff */
[----:B------:R-:W-:Y:S02]  /*1720*/  @!P0 LOP3.LUT R22, R22, 0x1, RZ, 0xc0, !PT ;  /* 0x0000000116168812 */ /* 0x000fe400078ec0ff */
[----:B------:R-:W-:Y:S02]  /*1730*/  IADD3 R13, PT, PT, R13, R12, R14 ;  /* 0x0000000c0d0d7210 */ /* 0x000fe40007ffe00e */
[----:B------:R-:W-:Y:S02]  /*1740*/  @!P0 SHF.R.U32.HI R12, RZ, 0xb, R16 ;  /* 0x0000000bff0c8819 */ /* 0x000fe40000011610 */
[----:B------:R-:W-:Y:S02]  /*1750*/  LOP3.LUT R20, R20, R25, R10, 0xfe, !PT ;  /* 0x0000001914147212 */ /* 0x000fe400078efe0a */
[----:B------:R-:W-:Y:S02]  /*1760*/  @!P0 LOP3.LUT R12, R12, 0x1, RZ, 0xc0, !PT ;  /* 0x000000010c0c8812 */ /* 0x000fe400078ec0ff */
[----:B------:R-:W-:-:S02]  /*1770*/  SEL R10, RZ, 0xffffffff, P2 ;  /* 0xffffffffff0a7807 */ /* 0x000fc40001000000 */
[----:B------:R-:W-:Y:S02]  /*1780*/  @!P0 IADD3 R12, PT, PT, R12, R13, R22 ;  /* 0x0000000d0c0c8210 */ /* 0x000fe40007ffe016 */
[----:B------:R-:W-:Y:S02]  /*1790*/  @!P0 SHF.R.U32.HI R22, RZ, 0xd, R16 ;  /* 0x0000000dff168819 */ /* 0x000fe40000011610 */
[----:B------:R-:W-:Y:S02]  /*17a0*/  LOP3.LUT P2, RZ, R36, 0x400, RZ, 0xc0, !PT ;  /* 0x0000040024ff7812 */ /* 0x000fe4000784c0ff */
[----:B------:R-:W-:Y:S02]  /*17b0*/  @!P0 LOP3.LUT R27, R22, 0x1, RZ, 0xc0, !PT ;  /* 0x00000001161b8812 */ /* 0x000fe400078ec0ff */
[--C-:B------:R-:W-:Y:S02]  /*17c0*/  @P1 SHF.R.U32.HI R22, RZ, 0xc, R18.reuse ;  /* 0x0000000cff161819 */ /* 0x100fe40000011612 */
[--C-:B------:R-:W-:Y:S01]  /*17d0*/  @P1 SHF.R.U32.HI R24, RZ, 0xd, R18.reuse ;  /* 0x0000000dff181819 */ /* 0x100fe20000011612 */
[----:B------:R-:W-:Y:S01]  /*17e0*/  @!P0 IMAD.IADD R13, R12, 0x1, R27 ;  /* 0x000000010c0d8824 */ /* 0x000fe200078e021b */
[----:B------:R-:W-:-:S02]  /*17f0*/  @P1 SHF.R.U32.HI R12, RZ, 0xe, R18 ;  /* 0x0000000eff0c1819 */ /* 0x000fc40000011612 */
[----:B------:R-:W-:Y:S02]  /*1800*/  @P1 LOP3.LUT R25, R22, 0x1, RZ, 0xc0, !PT ;  /* 0x0000000116191812 */ /* 0x000fe400078ec0ff */
[----:B------:R-:W-:Y:S01]  /*1810*/  @P1 LOP3.LUT R22, R24, 0x1, RZ, 0xc0, !PT ;  /* 0x0000000118161812 */ /* 0x000fe200078ec0ff */
[----:B------:R-:W-:Y:S01]  /*1820*/  IMAD.MOV.U32 R24, RZ, RZ, RZ ;  /* 0x000000ffff187224 */ /* 0x000fe200078e00ff */
[----:B------:R-:W-:Y:S02]  /*1830*/  @P1 LOP3.LUT R12, R12, 0x1, RZ, 0xc0, !PT ;  /* 0x000000010c0c1812 */ /* 0x000fe400078ec0ff */
[----:B------:R-:W-:Y:S02]  /*1840*/  @P2 SEL R10, RZ, 0xffffffff, P4 ;  /* 0xffffffffff0a2807 */ /* 0x000fe40002000000 */
[----:B------:R-:W-:Y:S02]  /*1850*/  @P1 IADD3 R24, PT, PT, R12, R25, R22 ;  /* 0x000000190c181210 */ /* 0x000fe40007ffe016 */
[----:B------:R-:W-:-:S02]  /*1860*/  ISETP.NE.AND P4, PT, R13, 0x3, PT ;  /* 0x000000030d00780c */ /* 0x000fc40003f85270 */
[----:B------:R-:W-:Y:S02]  /*1870*/  SHF.R.U32.HI R22, RZ, 0xe, R36 ;  /* 0x0000000eff167819 */ /* 0x000fe40000011624 */
[----:B------:R-:W-:Y:S02]  /*1880*/  LOP3.LUT R13, R13, 0xfe, RZ, 0xc0, !PT ;  /* 0x000000fe0d0d7812 */ /* 0x000fe400078ec0ff */
[----:B------:R-:W-:Y:S02]  /*1890*/  LOP3.LUT R22, R22, 0x1, RZ, 0xc0, !PT ;  /* 0x0000000116167812 */ /* 0x000fe400078ec0ff */
[----:B------:R-:W-:Y:S02]  /*18a0*/  ISETP.NE.AND P2, PT, R13, 0x2, PT ;  /* 0x000000020d00780c */ /* 0x000fe40003f45270 */
[----:B------:R-:W-:Y:S02]  /*18b0*/  SEL R12, RZ, 0xffffffff, P3 ;  /* 0xffffffffff0c7807 */ /* 0x000fe40001800000 */
[----:B------:R-:W-:-:S02]  /*18c0*/  LOP3.LUT P3, RZ, R36, 0x800, RZ, 0xc0, !PT ;  /* 0x0000080024ff7812 */ /* 0x000fc4000786c0ff */
[--C-:B------:R-:W-:Y:S02]  /*18d0*/  @!P0 SHF.R.U32.HI R13, RZ, 0xc, R16.reuse ;  /* 0x0000000cff0d8819 */ /* 0x100fe40000011610 */
[----:B------:R-:W-:Y:S02]  /*18e0*/  @!P0 SHF.R.U32.HI R25, RZ, 0xd, R16 ;  /* 0x0000000dff198819 */ /* 0x000fe40000011610 */
[----:B------:R-:W-:Y:S02]  /*18f0*/  IADD3 R23, PT, PT, R23, R24, R22 ;  /* 0x0000001817177210 */ /* 0x000fe40007ffe016 */
[----:B------:R-:W-:Y:S02]  /*1900*/  @!P0 LOP3.LUT R24, R13, 0x1, RZ, 0xc0, !PT ;  /* 0x000000010d188812 */ /* 0x000fe400078ec0ff */
[----:B------:R-:W-:Y:S02]  /*1910*/  @!P0 LOP3.LUT R13, R25, 0x1, RZ, 0xc0, !PT ;  /* 0x00000001190d8812 */ /* 0x000fe400078ec0ff */
[----:B------:R-:W-:-:S02]  /*1920*/  LOP3.LUT R9, R9, 0x1, RZ, 0xc0, !PT ;  /* 0x0000000109097812 */ /* 0x000fc400078ec0ff */
[----:B------:R-:W-:Y:S02]  /*1930*/  @!P0 IADD3 R13, PT, PT, R24, R23, R13 ;  /* 0x00000017180d8210 */ /* 0x000fe40007ffe00d */
[----:B------:R-:W-:Y:S02]  /*1940*/  @!P0 SHF.R.U32.HI R24, RZ, 0xe, R16 ;  /* 0x0000000eff188819 */ /* 0x000fe40000011610 */
[----:B------:R-:W-:Y:S02]  /*1950*/  @P3 SEL R12, RZ, 0xffffffff, P5 ;  /* 0xffffffffff0c3807 */ /* 0x000fe40002800000 */
[----:B------:R-:W-:Y:S02]  /*1960*/  LOP3.LUT P5, RZ, R36, 0x1000, RZ, 0xc0, !PT ;  /* 0x0000100024ff7812 */ /* 0x000fe400078ac0ff */
[----:B------:R-:W-:Y:S02]  /*1970*/  @!P0 LOP3.LUT R24, R24, 0x1, RZ, 0xc0, !PT ;  /* 0x0000000118188812 */ /* 0x000fe400078ec0ff */
[----:B------:R-:W-:-:S02]  /*1980*/  ISETP.NE.U32.AND P3, PT, R9, 0x1, PT ;  /* 0x000000010900780c */ /* 0x000fc40003f65070 */
[----:B------:R-:W-:Y:S01]  /*1990*/  SEL R9, RZ, 0xffffffff, P4 ;  /* 0xffffffffff097807 */ /* 0x000fe20002000000 */
[----:B------:R-:W-:Y:S01]  /*19a0*/  @!P0 IMAD.IADD R23, R13, 0x1, R24 ;  /* 0x000000010d178824 */ /* 0x000fe200078e0218 */
[----:B------:R-:W-:Y:S02]  /*19b0*/  @P1 SHF.R.U32.HI R25, RZ, 0xe, R18 ;  /* 0x0000000eff191819 */ /* 0x000fe40000011612 */
[----:B------:R-:W-:Y:S02]  /*19c0*/  LOP3.LUT R11, R11, 0x1, RZ, 0xc0, !PT ;  /* 0x000000010b0b7812 */ /* 0x000fe400078ec0ff */
[C---:B------:R-:W-:Y:S02]  /*19d0*/  LOP3.LUT R13, R23.reuse, 0xfe, RZ, 0xc0, !PT ;  /* 0x000000fe170d7812 */ /* 0x040fe400078ec0ff */
[----:B------:R-:W-:Y:S02]  /*19e0*/  ISETP.NE.AND P4, PT, R23, 0x3, PT ;  /* 0x000000031700780c */ /* 0x000fe40003f85270 */
[----:B------:R-:W-:-:S02]  /*19f0*/  @P5 SEL R9, RZ, 0xffffffff, P2 ;  /* 0xffffffffff095807 */ /* 0x000fc40001000000 */
[----:B------:R-:W-:Y:S02]  /*1a00*/  ISETP.NE.AND P5, PT, R13, 0x2, PT ;  /* 0x000000020d00780c */ /* 0x000fe40003fa5270 */
[--C-:B------:R-:W-:Y:S02]  /*1a10*/  @P1 SHF.R.U32.HI R23, RZ, 0xd, R18.reuse ;  /* 0x0000000dff171819 */ /* 0x100fe40000011612 */
[----:B------:R-:W-:Y:S02]  /*1a20*/  @P1 SHF.R.U32.HI R13, RZ, 0xf, R18 ;  /* 0x0000000fff0d1819 */ /* 0x000fe40000011612 */
[----:B------:R-:W-:Y:S02]  /*1a30*/  @P1 LOP3.LUT R24, R23, 0x1, RZ, 0xc0, !PT ;  /* 0x0000000117181812 */ /* 0x000fe400078ec0ff */
[----:B------:R-:W-:Y:S02]  /*1a40*/  @P1 LOP3.LUT R25, R25, 0x1, RZ, 0xc0, !PT ;  /* 0x0000000119191812 */ /* 0x000fe400078ec0ff */
[----:B------:R-:W-:Y:S01]  /*1a50*/  @P1 LOP3.LUT R23, R13, 0x1, RZ, 0xc0, !PT ;  /* 0x000000010d171812 */ /* 0x000fe200078ec0ff */
[----:B------:R-:W-:Y:S01]  /*1a60*/  IMAD.MOV.U32 R13, RZ, RZ, RZ ;  /* 0x000000ffff0d7224 */ /* 0x000fe200078e00ff */
[----:B------:R-:W-:-:S02]  /*1a70*/  ISETP.NE.U32.AND P2, PT, R11, 0x1, PT ;  /* 0x000000010b00780c */ /* 0x000fc40003f45070 */
[----:B------:R-:W-:Y:S02]  /*1a80*/  @P1 IADD3 R13, PT, PT, R23, R24, R25 ;  /* 0x00000018170d1210 */ /* 0x000fe40007ffe019 */
[----:B------:R-:W-:Y:S02]  /*1a90*/  SHF.R.U32.HI R23, RZ, 0xf, R36 ;  /* 0x0000000fff177819 */ /* 0x000fe40000011624 */
[----:B------:R-:W-:Y:S02]  /*1aa0*/  @!P0 SHF.R.U32.HI R24, RZ, 0xe, R16 ;  /* 0x0000000eff188819 */ /* 0x000fe40000011610 */
[----:B------:R-:W-:Y:S02]  /*1ab0*/  LOP3.LUT R23, R23, 0x1, RZ, 0xc0, !PT ;  /* 0x0000000117177812 */ /* 0x000fe400078ec0ff */
[----:B------:R-:W-:Y:S02]  /*1ac0*/  @!P0 LOP3.LUT R24, R24, 0x1, RZ, 0xc0, !PT ;  /* 0x0000000118188812 */ /* 0x000fe400078ec0ff */
[----:B------:R-:W-:-:S02]  /*1ad0*/  IADD3 R13, PT, PT, R14, R13, R23 ;  /* 0x0000000d0e0d7210 */ /* 0x000fc40007ffe017 */
[----:B------:R-:W-:Y:S02]  /*1ae0*/  @!P0 SHF.R.U32.HI R14, RZ, 0xd, R16 ;  /* 0x0000000dff0e8819 */ /* 0x000fe40000011610 */
[----:B------:R-:W-:Y:S02]  /*1af0*/  SEL R11, RZ, 0xffffffff, P4 ;  /* 0xffffffffff0b7807 */ /* 0x000fe40002000000 */
[----:B------:R-:W-:Y:S02]  /*1b00*/  @!P0 LOP3.LUT R14, R14, 0x1, RZ, 0xc0, !PT ;  /* 0x000000010e0e8812 */ /* 0x000fe400078ec0ff */
[----:B------:R-:W-:Y:S02]  /*1b10*/  LOP3.LUT P4, RZ, R36, 0x2000, RZ, 0xc0, !PT ;  /* 0x0000200024ff7812 */ /* 0x000fe4000788c0ff */
[----:B------:R-:W-:Y:S02]  /*1b20*/  @!P0 IADD3 R14, PT, PT, R14, R13, R24 ;  /* 0x0000000d0e0e8210 */ /* 0x000fe40007ffe018 */
[----:B------:R-:W-:-:S02]  /*1b30*/  @!P0 SHF.R.U32.HI R24, RZ, 0xf, R16 ;  /* 0x0000000fff188819 */ /* 0x000fc40000011610 */
[----:B------:R-:W-:Y:S02]  /*1b40*/  LOP3.LUT R5, R5, 0x1, RZ, 0xc0, !PT ;  /* 0x0000000105057812 */ /* 0x000fe400078ec0ff */
[----:B------:R-:W-:Y:S02]  /*1b50*/  @!P0 LOP3.LUT R25, R24, 0x1, RZ, 0xc0, !PT ;  /* 0x0000000118198812 */ /* 0x000fe400078ec0ff */
[----:B------:R-:W-:Y:S02]  /*1b60*/  @P1 SHF.R.U32.HI R24, RZ, 0xf, R18 ;  /* 0x0000000fff181819 */ /* 0x000fe40000011612 */
[----:B------:R-:W-:Y:S01]  /*1b70*/  LOP3.LUT R15, R15, 0x1, RZ, 0xc0, !PT ;  /* 0x000000010f0f7812 */ /* 0x000fe200078ec0ff */
[----:B------:R-:W-:Y:S01]  /*1b80*/  @!P0 IMAD.IADD R13, R14, 0x1, R25 ;  /* 0x000000010e0d8824 */ /* 0x000fe200078e0219 */
[----:B------:R-:W-:Y:S02]  /*1b90*/  @P4 SEL R11, RZ, 0xffffffff, P5 ;  /* 0xffffffffff0b4807 */ /* 0x000fe40002800000 */
[----:B------:R-:W-:-:S02]  /*1ba0*/  @P1 LOP3.LUT R24, R24, 0x1, RZ, 0xc0, !PT ;  /* 0x0000000118181812 */ /* 0x000fc400078ec0ff */
[C---:B------:R-:W-:Y:S02]  /*1bb0*/  LOP3.LUT R14, R13.reuse, 0xfe, RZ, 0xc0, !PT ;  /* 0x000000fe0d0e7812 */ /* 0x040fe400078ec0ff */
[----:B------:R-:W-:Y:S02]  /*1bc0*/  ISETP.NE.AND P5, PT, R13, 0x3, PT ;  /* 0x000000030d00780c */ /* 0x000fe40003fa5270 */
[----:B------:R-:W-:Y:S02]  /*1bd0*/  ISETP.NE.AND P4, PT, R14, 0x2, PT ;  /* 0x000000020e00780c */ /* 0x000fe40003f85270 */
[--C-:B------:R-:W-:Y:S02]  /*1be0*/  @P1 SHF.R.U32.HI R14, RZ, 0xe, R18.reuse ;  /* 0x0000000eff0e1819 */ /* 0x100fe40000011612 */
[----:B------:R-:W-:Y:S02]  /*1bf0*/  @P1 SHF.R.U32.HI R13, RZ, 0x10, R18 ;  /* 0x00000010ff0d1819 */ /* 0x000fe40000011612 */
        /* <DEDUP_REMOVED lines=8> */
[----:B------:R-:W-:Y:S02]  /*1c80*/  @!P0 SHF.R.U32.HI R24, RZ, 0xf, R16 ;  /* 0x0000000fff188819 */ /* 0x000fe40000011610 */
[----:B------:R-:W-:Y:S02]  /*1c90*/  IADD3 R13, PT, PT, R22, R13, R25 ;  /* 0x0000000d160d7210 */ /* 0x000fe40007ffe019 */
[----:B------:R-:W-:Y:S02]  /*1ca0*/  @!P0 LOP3.LUT R22, R14, 0x1, RZ, 0xc0, !PT ;  /* 0x000000010e168812 */ /* 0x000fe400078ec0ff */
[----:B------:R-:W-:Y:S02]  /*1cb0*/  @!P0 LOP3.LUT R24, R24, 0x1, RZ, 0xc0, !PT ;  /* 0x0000000118188812 */ /* 0x000fe400078ec0ff */
[----:B------:R-:W-:Y:S02]  /*1cc0*/  SEL R14, RZ, 0xffffffff, P5 ;  /* 0xffffffffff0e7807 */ /* 0x000fe40002800000 */
[----:B------:R-:W-:-:S02]  /*1cd0*/  LOP3.LUT P5, RZ, R36, 0x4000, RZ, 0xc0, !PT ;  /* 0x0000400024ff7812 */ /* 0x000fc400078ac0ff */
[----:B------:R-:W-:Y:S02]  /*1ce0*/  @!P0 IADD3 R22, PT, PT, R22, R13, R24 ;  /* 0x0000000d16168210 */ /* 0x000fe40007ffe018 */
[----:B------:R-:W-:Y:S02]  /*1cf0*/  @!P0 SHF.R.U32.HI R24, RZ, 0x10, R16 ;  /* 0x00000010ff188819 */ /* 0x000fe40000011610 */
[----:B------:R-:W-:Y:S02]  /*1d00*/  LOP3.LUT R8, R8, 0x1, RZ, 0xc0, !PT ;  /* 0x0000000108087812 */ /* 0x000fe400078ec0ff */
[----:B------:R-:W-:Y:S02]  /*1d10*/  @!P0 LOP3.LUT R27, R24, 0x1, RZ, 0xc0, !PT ;  /* 0x00000001181b8812 */ /* 0x000fe400078ec0ff */
[----:B------:R-:W-:Y:S02]  /*1d20*/  @P1 SHF.R.U32.HI R24, RZ, 0x10, R18 ;  /* 0x00000010ff181819 */ /* 0x000fe40000011612 */
[----:B------:R-:W-:Y:S01]  /*1d30*/  LOP3.LUT R6, R6, 0x1, RZ, 0xc0, !PT ;  /* 0x0000000106067812 */ /* 0x000fe200078ec0ff */
[----:B------:R-:W-:Y:S01]  /*1d40*/  @!P0 IMAD.IADD R13, R22, 0x1, R27 ;  /* 0x00000001160d8824 */ /* 0x000fe200078e021b */
[----:B------:R-:W-:-:S02]  /*1d50*/  @P5 SEL R14, RZ, 0xffffffff, P4 ;  /* 0xffffffffff0e5807 */ /* 0x000fc40002000000 */
[----:B------:R-:W-:Y:S02]  /*1d60*/  LOP3.LUT P4, RZ, R36, 0x8000, RZ, 0xc0, !PT ;  /* 0x0000800024ff7812 */ /* 0x000fe4000788c0ff */
[C---:B------:R-:W-:Y:S02]  /*1d70*/  ISETP.NE.AND P5, PT, R13.reuse, 0x3, PT ;  /* 0x000000030d00780c */ /* 0x040fe40003fa5270 */
[----:B------:R-:W-:Y:S02]  /*1d80*/  LOP3.LUT R22, R13, 0xfe, RZ, 0xc0, !PT ;  /* 0x000000fe0d167812 */ /* 0x000fe400078ec0ff */
[----:B------:R-:W-:Y:S02]  /*1d90*/  SEL R13, RZ, 0xffffffff, P5 ;  /* 0xffffffffff0d7807 */ /* 0x000fe40002800000 */
[----:B------:R-:W-:Y:S02]  /*1da0*/  ISETP.NE.AND P5, PT, R22, 0x2, PT ;  /* 0x000000021600780c */ /* 0x000fe40003fa5270 */
[----:B------:R-:W-:-:S02]  /*1db0*/  @P1 LOP3.LUT R24, R24, 0x1, RZ, 0xc0, !PT ;  /* 0x0000000118181812 */ /* 0x000fc400078ec0ff */
[----:B------:R-:W-:Y:S02]  /*1dc0*/  LOP3.LUT R10, R10, 0x1, RZ, 0xc0, !PT ;  /* 0x000000010a0a7812 */ /* 0x000fe400078ec0ff */
[----:B------:R-:W-:Y:S02]  /*1dd0*/  @P4 SEL R13, RZ, 0xffffffff, P5 ;  /* 0xffffffffff0d4807 */ /* 0x000fe40002800000 */
[----:B------:R-:W-:Y:S02]  /*1de0*/  ISETP.NE.U32.AND P4, PT, R5, 0x1, PT ;  /* 0x000000010500780c */ /* 0x000fe40003f85070 */
[----:B------:R-:W-:Y:S02]  /*1df0*/  SEL R5, RZ, 0x8, P3 ;  /* 0x00000008ff057807 */ /* 0x000fe40001800000 */
[----:B------:R-:W-:Y:S02]  /*1e00*/  ISETP.NE.U32.AND P3, PT, R15, 0x1, PT ;  /* 0x000000010f00780c */ /* 0x000fe40003f65070 */
[----:B------:R-:W-:-:S02]  /*1e10*/  ISETP.NE.U32.AND P5, PT, R7, 0x1, PT ;  /* 0x000000010700780c */ /* 0x000fc40003fa5070 */
[--C-:B------:R-:W-:Y:S02]  /*1e20*/  @P1 SHF.R.U32.HI R15, RZ, 0xf, R18.reuse ;  /* 0x0000000fff0f1819 */ /* 0x100fe40000011612 */
[----:B------:R-:W-:Y:S02]  /*1e30*/  @P1 SHF.R.U32.HI R7, RZ, 0x11, R18 ;  /* 0x00000011ff071819 */ /* 0x000fe40000011612 */
[----:B------:R-:W-:Y:S02]  /*1e40*/  @P1 LOP3.LUT R22, R15, 0x1, RZ, 0xc0, !PT ;  /* 0x000000010f161812 */ /* 0x000fe400078ec0ff */
[----:B------:R-:W-:Y:S01]  /*1e50*/  @P1 LOP3.LUT R15, R7, 0x1, RZ, 0xc0, !PT ;  /* 0x00000001070f1812 */ /* 0x000fe200078ec0ff */
[----:B------:R-:W-:Y:S01]  /*1e60*/  IMAD.MOV.U32 R7, RZ, RZ, RZ ;  /* 0x000000ffff077224 */ /* 0x000fe200078e00ff */
[----:B------:R-:W-:Y:S02]  /*1e70*/  LOP3.LUT R20, R5, R20, RZ, 0xfc, !PT ;  /* 0x0000001405147212 */ /* 0x000fe400078efcff */
[----:B------:R-:W-:-:S02]  /*1e80*/  @P1 IADD3 R7, PT, PT, R15, R22, R24 ;  /* 0x000000160f071210 */ /* 0x000fc40007ffe018 */
[----:B------:R-:W-:Y:S02]  /*1e90*/  SHF.R.U32.HI R22, RZ, 0x11, R36 ;  /* 0x00000011ff167819 */ /* 0x000fe40000011624 */
[----:B------:R-:W-:Y:S02]  /*1ea0*/  @!P0 SHF.R.U32.HI R15, RZ, 0xf, R16 ;  /* 0x0000000fff0f8819 */ /* 0x000fe40000011610 */
[----:B------:R-:W-:Y:S02]  /*1eb0*/  LOP3.LUT R22, R22, 0x1, RZ, 0xc0, !PT ;  /* 0x0000000116167812 */ /* 0x000fe400078ec0ff */
[----:B------:R-:W-:Y:S02]  /*1ec0*/  @!P0 LOP3.LUT R24, R15, 0x1, RZ, 0xc0, !PT ;  /* 0x000000010f188812 */ /* 0x000fe400078ec0ff */
[----:B------:R-:W-:Y:S02]  /*1ed0*/  IADD3 R7, PT, PT, R23, R7, R22 ;  /* 0x0000000717077210 */ /* 0x000fe40007ffe016 */
[----:B------:R-:W-:-:S02]  /*1ee0*/  @!P0 SHF.R.U32.HI R23, RZ, 0x10, R16 ;  /* 0x00000010ff178819 */ /* 0x000fc40000011610 */
[----:B------:R-:W-:Y:S02]  /*1ef0*/  LOP3.LUT R12, R12, 0x1, RZ, 0xc0, !PT ;  /* 0x000000010c0c7812 */ /* 0x000fe400078ec0ff */
[----:B------:R-:W-:Y:S02]  /*1f00*/  @!P0 LOP3.LUT R15, R23, 0x1, RZ, 0xc0, !PT ;  /* 0x00000001170f8812 */ /* 0x000fe400078ec0ff */
[----:B------:R-:W-:Y:S02]  /*1f10*/  @!P0 SHF.R.U32.HI R23, RZ, 0x11, R16 ;  /* 0x00000011ff178819 */ /* 0x000fe40000011610 */
[----:B------:R-:W-:Y:S02]  /*1f20*/  @!P0 IADD3 R15, PT, PT, R24, R7, R15 ;  /* 0x00000007180f8210 */ /* 0x000fe40007ffe00f */
[----:B------:R-:W-:Y:S02]  /*1f30*/  @!P0 LOP3.LUT R24, R23, 0x1, RZ, 0xc0, !PT ;  /* 0x0000000117188812 */ /* 0x000fe400078ec0ff */
[----:B------:R-:W-:-:S02]  /*1f40*/  SEL R23, RZ, 0x10, P2 ;  /* 0x00000010ff177807 */ /* 0x000fc40001000000 */
[----:B------:R-:W-:Y:S01]  /*1f50*/  LOP3.LUT R11, R11, 0x1, RZ, 0xc0, !PT ;  /* 0x000000010b0b7812 */ /* 0x000fe200078ec0ff */
[----:B------:R-:W-:Y:S01]  /*1f60*/  @!P0 IMAD.IADD R7, R15, 0x1, R24 ;  /* 0x000000010f078824 */ /* 0x000fe200078e0218 */
[----:B------:R-:W-:Y:S02]  /*1f70*/  SEL R24, RZ, 0x20, P4 ;  /* 0x00000020ff187807 */ /* 0x000fe40002000000 */
[----:B------:R-:W-:Y:S02]  /*1f80*/  @P1 SHF.R.U32.HI R15, RZ, 0x11, R18 ;  /* 0x00000011ff0f1819 */ /* 0x000fe40000011612 */
[C---:B------:R-:W-:Y:S02]  /*1f90*/  LOP3.LUT R5, R7.reuse, 0xfe, RZ, 0xc0, !PT ;  /* 0x000000fe07057812 */ /* 0x040fe400078ec0ff */
[----:B------:R-:W-:Y:S02]  /*1fa0*/  ISETP.NE.AND P2, PT, R7, 0x3, PT ;  /* 0x000000030700780c */ /* 0x000fe40003f45270 */
[----:B------:R-:W-:-:S02]  /*1fb0*/  ISETP.NE.AND P4, PT, R5, 0x2, PT ;  /* 0x000000020500780c */ /* 0x000fc40003f85270 */
[--C-:B------:R-:W-:Y:S02]  /*1fc0*/  @P1 SHF.R.U32.HI R7, RZ, 0x10, R18.reuse ;  /* 0x00000010ff071819 */ /* 0x100fe40000011612 */
[----:B------:R-:W-:Y:S02]  /*1fd0*/  @P1 SHF.R.U32.HI R5, RZ, 0x12, R18 ;  /* 0x00000012ff051819 */ /* 0x000fe40000011612 */
[----:B------:R-:W-:Y:S02]  /*1fe0*/  LOP3.LUT R23, R23, R20, RZ, 0xfc, !PT ;  /* 0x0000001417177212 */ /* 0x000fe400078efcff */
[----:B------:R-:W-:Y:S02]  /*1ff0*/  @P1 LOP3.LUT R20, R7, 0x1, RZ, 0xc0, !PT ;  /* 0x0000000107141812 */ /* 0x000fe400078ec0ff */
[----:B------:R-:W-:Y:S02]  /*2000*/  @P1 LOP3.LUT R15, R15, 0x1, RZ, 0xc0, !PT ;  /* 0x000000010f0f1812 */ /* 0x000fe400078ec0ff */
[----:B------:R-:W-:Y:S01]  /*2010*/  @P1 LOP3.LUT R7, R5, 0x1, RZ, 0xc0, !PT ;  /* 0x0000000105071812 */ /* 0x000fe200078ec0ff */
[----:B------:R-:W-:Y:S01]  /*2020*/  IMAD.MOV.U32 R5, RZ, RZ, RZ ;  /* 0x000000ffff057224 */ /* 0x000fe200078e00ff */
[----:B------:R-:W-:-:S02]  /*2030*/  LOP3.LUT R23, R24, R23, RZ, 0xfc, !PT ;  /* 0x0000001718177212 */ /* 0x000fc400078efcff */
[----:B------:R-:W-:Y:S02]  /*2040*/  @P1 IADD3 R5, PT, PT, R7, R20, R15 ;  /* 0x0000001407051210 */ /* 0x000fe40007ffe00f */
[----:B------:R-:W-:Y:S02]  /*2050*/  SHF.R.U32.HI R20, RZ, 0x12, R36 ;  /* 0x00000012ff147819 */ /* 0x000fe40000011624 */
[----:B------:R-:W-:Y:S02]  /*2060*/  @!P0 SHF.R.U32.HI R7, RZ, 0x11, R16 ;  /* 0x00000011ff078819 */ /* 0x000fe40000011610 */
[----:B------:R-:W-:Y:S02]  /*2070*/  LOP3.LUT R20, R20, 0x1, RZ, 0xc0, !PT ;  /* 0x0000000114147812 */ /* 0x000fe400078ec0ff */
[----:B------:R-:W-:Y:S02]  /*2080*/  @!P0 LOP3.LUT R7, R7, 0x1, RZ, 0xc0, !PT ;  /* 0x0000000107078812 */ /* 0x000fe400078ec0ff */
[----:B------:R-:W-:-:S02]  /*2090*/  IADD3 R25, PT, PT, R25, R5, R20 ;  /* 0x0000000519197210 */ /* 0x000fc40007ffe014 */
[--C-:B------:R-:W-:Y:S02]  /*20a0*/  @!P0 SHF.R.U32.HI R5, RZ, 0x10, R16.reuse ;  /* 0x00000010ff058819 */ /* 0x100fe40000011610 */
[----:B------:R-:W-:Y:S02]  /*20b0*/  @!P0 SHF.R.U32.HI R15, RZ, 0x12, R16 ;  /* 0x00000012ff0f8819 */ /* 0x000fe40000011610 */
[----:B------:R-:W-:Y:S02]  /*20c0*/  @!P0 LOP3.LUT R26, R5, 0x1, RZ, 0xc0, !PT ;  /* 0x00000001051a8812 */ /* 0x000fe400078ec0ff */
[----:B------:R-:W-:Y:S02]  /*20d0*/  SEL R5, RZ, 0xffffffff, P2 ;  /* 0xffffffffff057807 */ /* 0x000fe40001000000 */
[----:B------:R-:W-:Y:S02]  /*20e0*/  @!P0 IADD3 R7, PT, PT, R26, R25, R7 ;  /* 0x000000191a078210 */ /* 0x000fe40007ffe007 */
[----:B------:R-:W-:-:S02]  /*20f0*/  LOP3.LUT P2, RZ, R36, 0x10000, RZ, 0xc0, !PT ;  /* 0x0001000024ff7812 */ /* 0x000fc4000784c0ff */
[----:B------:R-:W-:Y:S02]  /*2100*/  @!P0 LOP3.LUT R24, R15, 0x1, RZ, 0xc0, !PT ;  /* 0x000000010f188812 */ /* 0x000fe400078ec0ff */
[--C-:B------:R-:W-:Y:S02]  /*2110*/  @P1 SHF.R.U32.HI R15, RZ, 0x11, R18.reuse ;  /* 0x00000011ff0f1819 */ /* 0x100fe40000011612 */
[----:B------:R-:W-:Y:S01]  /*2120*/  @P1 SHF.R.U32.HI R26, RZ, 0x17, R18 ;  /* 0x00000017ff1a1819 */ /* 0x000fe20000011612 */
[----:B------:R-:W-:Y:S01]  /*2130*/  @!P0 IMAD.IADD R25, R7, 0x1, R24 ;  /* 0x0000000107198824 */ /* 0x000fe200078e0218 */
[----:B------:R-:W-:Y:S02]  /*2140*/  @P1 LOP3.LUT R24, R15, 0x1, RZ, 0xc0, !PT ;  /* 0x000000010f181812 */ /* 0x000fe400078ec0ff */
[----:B------:R-:W-:Y:S02]  /*2150*/  @P1 LOP3.LUT R26, R26, 0x1, RZ, 0xc0, !PT ;  /* 0x000000011a1a1812 */ /* 0x000fe400078ec0ff */
[----:B------:R-:W-:-:S02]  /*2160*/  LOP3.LUT R7, R25, 0xfe, RZ, 0xc0, !PT ;  /* 0x000000fe19077812 */ /* 0x000fc400078ec0ff */
[----:B------:R-:W-:Y:S02]  /*2170*/  @P2 SEL R5, RZ, 0xffffffff, P4 ;  /* 0xffffffffff052807 */ /* 0x000fe40002000000 */
        /* <DEDUP_REMOVED lines=14> */
[--C-:B------:R-:W-:Y:S02]  /*2260*/  @!P0 SHF.R.U32.HI R7, RZ, 0x11, R16.reuse ;  /* 0x00000011ff078819 */ /* 0x100fe40000011610 */
[----:B------:R-:W-:Y:S02]  /*2270*/  @!P0 SHF.R.U32.HI R24, RZ, 0x13, R16 ;  /* 0x00000013ff188819 */ /* 0x000fe40000011610 */
[----:B------:R-:W-:Y:S02]  /*2280*/  @!P0 LOP3.LUT R7, R7, 0x1, RZ, 0xc0, !PT ;  /* 0x0000000107078812 */ /* 0x000fe400078ec0ff */
[----:B------:R-:W-:-:S02]  /*2290*/  @!P0 LOP3.LUT R24, R24, 0x1, RZ, 0xc0, !PT ;  /* 0x0000000118188812 */ /* 0x000fc400078ec0ff */
[----:B------:R-:W-:Y:S02]  /*22a0*/  @!P0 IADD3 R15, PT, PT, R7, R22, R15 ;  /* 0x00000016070f8210 */ /* 0x000fe40007ffe00f */
[----:B------:R-:W-:Y:S02]  /*22b0*/  SEL R7, RZ, 0xffffffff, P4 ;  /* 0xffffffffff077807 */ /* 0x000fe40002000000 */
[----:B------:R-:W-:Y:S01]  /*22c0*/  LOP3.LUT P4, RZ, R36, 0x20000, RZ, 0xc0, !PT ;  /* 0x0002000024ff7812 */ /* 0x000fe2000788c0ff */
[----:B------:R-:W-:Y:S01]  /*22d0*/  @!P0 IMAD.IADD R22, R15, 0x1, R24 ;  /* 0x000000010f168824 */ /* 0x000fe200078e0218 */
[----:B------:R-:W-:Y:S02]  /*22e0*/  @P1 SHF.R.U32.HI R24, RZ, 0x13, R18 ;  /* 0x00000013ff181819 */ /* 0x000fe40000011612 */
[----:B------:R-:W-:Y:S02]  /*22f0*/  LOP3.LUT R9, R9, 0x1, RZ, 0xc0, !PT ;  /* 0x0000000109097812 */ /* 0x000fe400078ec0ff */
[----:B------:R-:W-:-:S02]  /*2300*/  LOP3.LUT R15, R22, 0xfe, RZ, 0xc0, !PT ;  /* 0x000000fe160f7812 */ /* 0x000fc400078ec0ff */
[----:B------:R-:W-:Y:S02]  /*2310*/  @P1 LOP3.LUT R24, R24, 0x1, RZ, 0xc0, !PT ;  /* 0x0000000118181812 */ /* 0x000fe400078ec0ff */
[----:B------:R-:W-:Y:S02]  /*2320*/  LOP3.LUT R13, R13, 0x1, RZ, 0xc0, !PT ;  /* 0x000000010d0d7812 */ /* 0x000fe400078ec0ff */
[----:B------:R-:W-:Y:S02]  /*2330*/  LOP3.LUT R5, R5, 0x1, RZ, 0xc0, !PT ;  /* 0x0000000105057812 */ /* 0x000fe400078ec0ff */
[----:B------:R-:W-:Y:S02]  /*2340*/  @P4 SEL R7, RZ, 0xffffffff, P2 ;  /* 0xffffffffff074807 */ /* 0x000fe40001000000 */
[----:B------:R-:W-:Y:S02]  /*2350*/  ISETP.NE.AND P4, PT, R22, 0x3, PT ;  /* 0x000000031600780c */ /* 0x000fe40003f85270 */
[----:B------:R-:W-:-:S02]  /*2360*/  ISETP.NE.AND P2, PT, R15, 0x2, PT ;  /* 0x000000020f00780c */ /* 0x000fc40003f45270 */
[--C-:B------:R-:W-:Y:S02]  /*2370*/  @P1 SHF.R.U32.HI R22, RZ, 0x12, R18.reuse ;  /* 0x00000012ff161819 */ /* 0x100fe40000011612 */
[----:B------:R-:W-:Y:S02]  /*2380*/  @P1 SHF.R.U32.HI R15, RZ, 0x14, R18 ;  /* 0x00000014ff0f1819 */ /* 0x000fe40000011612 */
[----:B------:R-:W-:Y:S02]  /*2390*/  @P1 LOP3.LUT R27, R22, 0x1, RZ, 0xc0, !PT ;  /* 0x00000001161b1812 */ /* 0x000fe400078ec0ff */
[----:B------:R-:W-:Y:S01]  /*23a0*/  @P1 LOP3.LUT R22, R15, 0x1, RZ, 0xc0, !PT ;  /* 0x000000010f161812 */ /* 0x000fe200078ec0ff */
[----:B------:R-:W-:Y:S01]  /*23b0*/  IMAD.MOV.U32 R15, RZ, RZ, RZ ;  /* 0x000000ffff0f7224 */ /* 0x000fe200078e00ff */
[----:B------:R-:W-:Y:S02]  /*23c0*/  LOP3.LUT R7, R7, 0x1, RZ, 0xc0, !PT ;  /* 0x0000000107077812 */ /* 0x000fe400078ec0ff */
[----:B------:R-:W-:-:S02]  /*23d0*/  @P1 IADD3 R15, PT, PT, R22, R27, R24 ;  /* 0x0000001b160f1210 */ /* 0x000fc40007ffe018 */
[----:B------:R-:W-:Y:S02]  /*23e0*/  SHF.R.U32.HI R27, RZ, 0x14, R36 ;  /* 0x00000014ff1b7819 */ /* 0x000fe40000011624 */
[--C-:B------:R-:W-:Y:S02]  /*23f0*/  @!P0 SHF.R.U32.HI R22, RZ, 0x13, R16.reuse ;  /* 0x00000013ff168819 */ /* 0x100fe40000011610 */
[----:B------:R-:W-:Y:S02]  /*2400*/  LOP3.LUT R27, R27, 0x1, RZ, 0xc0, !PT ;  /* 0x000000011b1b7812 */ /* 0x000fe400078ec0ff */
[----:B------:R-:W-:Y:S02]  /*2410*/  @!P0 LOP3.LUT R22, R22, 0x1, RZ, 0xc0, !PT ;  /* 0x0000000116168812 */ /* 0x000fe400078ec0ff */
[----:B------:R-:W-:Y:S02]  /*2420*/  IADD3 R20, PT, PT, R20, R15, R27 ;  /* 0x0000000f14147210 */ /* 0x000fe40007ffe01b */
[----:B------:R-:W-:-:S02]  /*2430*/  @!P0 SHF.R.U32.HI R15, RZ, 0x12, R16 ;  /* 0x00000012ff0f8819 */ /* 0x000fc40000011610 */
[----:B------:R-:W-:Y:S02]  /*2440*/  @!P0 SHF.R.U32.HI R24, RZ, 0x14, R16 ;  /* 0x00000014ff188819 */ /* 0x000fe40000011610 */
[----:B------:R-:W-:Y:S02]  /*2450*/  @!P0 LOP3.LUT R29, R15, 0x1, RZ, 0xc0, !PT ;  /* 0x000000010f1d8812 */ /* 0x000fe400078ec0ff */
[----:B------:R-:W-:Y:S02]  /*2460*/  SEL R15, RZ, 0xffffffff, P4 ;  /* 0xffffffffff0f7807 */ /* 0x000fe40002000000 */
[----:B------:R-:W-:Y:S02]  /*2470*/  LOP3.LUT P4, RZ, R36, 0x40000, RZ, 0xc0, !PT ;  /* 0x0004000024ff7812 */ /* 0x000fe4000788c0ff */
[----:B------:R-:W-:Y:S02]  /*2480*/  @!P0 IADD3 R22, PT, PT, R29, R20, R22 ;  /* 0x000000141d168210 */ /* 0x000fe40007ffe016 */
[----:B------:R-:W-:-:S02]  /*2490*/  @!P0 LOP3.LUT R29, R24, 0x1, RZ, 0xc0, !PT ;  /* 0x00000001181d8812 */ /* 0x000fc400078ec0ff */
[----:B------:R-:W-:-:S03]  /*24a0*/  LOP3.LUT P6, RZ, R37, 0x1000, RZ, 0xc0, !PT ;  /* 0x0000100025ff7812 */ /* 0x000fc600078cc0ff */
[----:B------:R-:W-:-:S04]  /*24b0*/  @!P0 IMAD.IADD R20, R22, 0x1, R29 ;  /* 0x0000000116148824 */ /* 0x000fc800078e021d */
[----:B------:R-:W-:Y:S02]  /*24c0*/  @P4 SEL R15, RZ, 0xffffffff, P2 ;  /* 0xffffffffff0f4807 */ /* 0x000fe40001000000 */
[----:B------:R-:W-:Y:S02]  /*24d0*/  LOP3.LUT P2, RZ, R36, 0x80000, RZ, 0xc0, !PT ;  /* 0x0008000024ff7812 */ /* 0x000fe4000784c0ff */
[C---:B------:R-:W-:Y:S02]  /*24e0*/  ISETP.NE.AND P4, PT, R20.reuse, 0x3, PT ;  /* 0x000000031400780c */ /* 0x040fe40003f85270 */
[----:B------:R-:W-:Y:S02]  /*24f0*/  LOP3.LUT R22, R20, 0xfe, RZ, 0xc0, !PT ;  /* 0x000000fe14167812 */ /* 0x000fe400078ec0ff */
[----:B------:R-:W-:Y:S02]  /*2500*/  SEL R20, RZ, 0xffffffff, P4 ;  /* 0xffffffffff147807 */ /* 0x000fe40002000000 */
[----:B------:R-:W-:-:S02]  /*2510*/  ISETP.NE.AND P4, PT, R22, 0x2, PT ;  /* 0x000000021600780c */ /* 0x000fc40003f85270 */
[----:B------:R-:W-:Y:S02]  /*2520*/  @!P0 SHF.R.U32.HI R22, RZ, 0x14, R16 ;  /* 0x00000014ff168819 */ /* 0x000fe40000011610 */
[----:B------:R-:W-:Y:S02]  /*2530*/  LOP3.LUT R15, R15, 0x1, RZ, 0xc0, !PT ;  /* 0x000000010f0f7812 */ /* 0x000fe400078ec0ff */
[----:B------:R-:W-:Y:S02]  /*2540*/  @P2 SEL R20, RZ, 0xffffffff, P4 ;  /* 0xffffffffff142807 */ /* 0x000fe40002000000 */
[----:B------:R-:W-:Y:S02]  /*2550*/  ISETP.NE.U32.AND P4, PT, R8, 0x1, PT ;  /* 0x000000010800780c */ /* 0x000fe40003f85070 */
[----:B------:R-:W-:Y:S02]  /*2560*/  SEL R8, RZ, 0x40, P5 ;  /* 0x00000040ff087807 */ /* 0x000fe40002800000 */
[----:B------:R-:W-:-:S02]  /*2570*/  ISETP.NE.U32.AND P2, PT, R6, 0x1, PT ;  /* 0x000000010600780c */ /* 0x000fc40003f45070 */
[----:B------:R-:W-:Y:S02]  /*2580*/  SEL R6, RZ, 0x80, P3 ;  /* 0x00000080ff067807 */ /* 0x000fe40001800000 */
[----:B------:R-:W-:Y:S02]  /*2590*/  ISETP.NE.U32.AND P5, PT, R10, 0x1, PT ;  /* 0x000000010a00780c */ /* 0x000fe40003fa5070 */
[----:B------:R-:W-:Y:S02]  /*25a0*/  ISETP.NE.U32.AND P3, PT, R12, 0x1, PT ;  /* 0x000000010c00780c */ /* 0x000fe40003f65070 */
[----:B------:R-:W-:Y:S02]  /*25b0*/  LOP3.LUT R23, R8, R23, RZ, 0xfc, !PT ;  /* 0x0000001708177212 */ /* 0x000fe400078efcff */
[--C-:B------:R-:W-:Y:S02]  /*25c0*/  @P1 SHF.R.U32.HI R10, RZ, 0x13, R18.reuse ;  /* 0x00000013ff0a1819 */ /* 0x100fe40000011612 */
[----:B------:R-:W-:-:S02]  /*25d0*/  @P1 SHF.R.U32.HI R12, RZ, 0x14, R18 ;  /* 0x00000014ff0c1819 */ /* 0x000fc40000011612 */
[----:B------:R-:W-:Y:S02]  /*25e0*/  @P1 SHF.R.U32.HI R8, RZ, 0x15, R18 ;  /* 0x00000015ff081819 */ /* 0x000fe40000011612 */
[----:B------:R-:W-:Y:S01]  /*25f0*/  @P1 LOP3.LUT R29, R10, 0x1, RZ, 0xc0, !PT ;  /* 0x000000010a1d1812 */ /* 0x000fe200078ec0ff */
[----:B------:R-:W-:Y:S01]  /*2600*/  IMAD.MOV.U32 R10, RZ, RZ, RZ ;  /* 0x000000ffff0a7224 */ /* 0x000fe200078e00ff */
[----:B------:R-:W-:Y:S02]  /*2610*/  @P1 LOP3.LUT R12, R12, 0x1, RZ, 0xc0, !PT ;  /* 0x000000010c0c1812 */ /* 0x000fe400078ec0ff */
[----:B------:R-:W-:Y:S02]  /*2620*/  @P1 LOP3.LUT R8, R8, 0x1, RZ, 0xc0, !PT ;  /* 0x0000000108081812 */ /* 0x000fe400078ec0ff */
[----:B------:R-:W-:Y:S02]  /*2630*/  LOP3.LUT R23, R6, R23, RZ, 0xfc, !PT ;  /* 0x0000001706177212 */ /* 0x000fe400078efcff */
[----:B------:R-:W-:-:S02]  /*2640*/  @P1 IADD3 R10, PT, PT, R8, R29, R12 ;  /* 0x0000001d080a1210 */ /* 0x000fc40007ffe00c */
[----:B------:R-:W-:Y:S02]  /*2650*/  SHF.R.U32.HI R8, RZ, 0x15, R36 ;  /* 0x00000015ff087819 */ /* 0x000fe40000011624 */
[----:B------:R-:W-:Y:S02]  /*2660*/  @!P0 SHF.R.U32.HI R12, RZ, 0x13, R16 ;  /* 0x00000013ff0c8819 */ /* 0x000fe40000011610 */
[----:B------:R-:W-:Y:S02]  /*2670*/  LOP3.LUT R8, R8, 0x1, RZ, 0xc0, !PT ;  /* 0x0000000108087812 */ /* 0x000fe400078ec0ff */
[----:B------:R-:W-:Y:S02]  /*2680*/  SEL R6, RZ, 0x100, P2 ;  /* 0x00000100ff067807 */ /* 0x000fe40001000000 */
[----:B------:R-:W-:Y:S02]  /*2690*/  IADD3 R10, PT, PT, R25, R10, R8 ;  /* 0x0000000a190a7210 */ /* 0x000fe40007ffe008 */
[----:B------:R-:W-:-:S02]  /*26a0*/  @!P0 LOP3.LUT R25, R12, 0x1, RZ, 0xc0, !PT ;  /* 0x000000010c198812 */ /* 0x000fc400078ec0ff */
[----:B------:R-:W-:Y:S02]  /*26b0*/  @!P0 LOP3.LUT R12, R22, 0x1, RZ, 0xc0, !PT ;  /* 0x00000001160c8812 */ /* 0x000fe400078ec0ff */
[----:B------:R-:W-:Y:S02]  /*26c0*/  @!P0 SHF.R.U32.HI R22, RZ, 0x15, R16 ;  /* 0x00000015ff168819 */ /* 0x000fe40000011610 */
[----:B------:R-:W-:Y:S02]  /*26d0*/  @!P0 IADD3 R12, PT, PT, R25, R10, R12 ;  /* 0x0000000a190c8210 */ /* 0x000fe40007ffe00c */
[----:B------:R-:W-:Y:S02]  /*26e0*/  @!P0 LOP3.LUT R25, R22, 0x1, RZ, 0xc0, !PT ;  /* 0x0000000116198812 */ /* 0x000fe400078ec0ff */
[----:B------:R-:W-:Y:S02]  /*26f0*/  @P1 SHF.R.U32.HI R22, RZ, 0x15, R18 ;  /* 0x00000015ff161819 */ /* 0x000fe40000011612 */
[----:B------:R-:W-:Y:S01]  /*2700*/  LOP3.LUT R20, R20, 0x1, RZ, 0xc0, !PT ;  /* 0x0000000114147812 */ /* 0x000fe200078ec0ff */
[----:B------:R-:W-:Y:S01]  /*2710*/  @!P0 IMAD.IADD R10, R12, 0x1, R25 ;  /* 0x000000010c0a8824 */ /* 0x000fe200078e0219 */
[----:B------:R-:W-:-:S02]  /*2720*/  @P1 LOP3.LUT R22, R22, 0x1, RZ, 0xc0, !PT ;  /* 0x0000000116161812 */ /* 0x000fc400078ec0ff */
[----:B------:R-:W-:Y:S02]  /*2730*/  @!P0 SHF.R.U32.HI R29, RZ, 0x6, R17 ;  /* 0x00000006ff1d8819 */ /* 0x000fe40000011611 */
[C---:B------:R-:W-:Y:S02]  /*2740*/  LOP3.LUT R12, R10.reuse, 0xfe, RZ, 0xc0, !PT ;  /* 0x000000fe0a0c7812 */ /* 0x040fe400078ec0ff */
[----:B------:R-:W-:Y:S02]  /*2750*/  ISETP.NE.AND P2, PT, R10, 0x3, PT ;  /* 0x000000030a00780c */ /* 0x000fe40003f45270 */
[----:B------:R-:W-:Y:S02]  /*2760*/  LOP3.LUT R10, R6, R23, RZ, 0xfc, !PT ;  /* 0x00000017060a7212 */ /* 0x000fe400078efcff */
[----:B------:R-:W-:Y:S02]  /*2770*/  SEL R23, RZ, 0x200, P4 ;  /* 0x00000200ff177807 */ /* 0x000fe40002000000 */
[----:B------:R-:W-:-:S02]  /*2780*/  ISETP.NE.AND P4, PT, R12, 0x2, PT ;  /* 0x000000020c00780c */ /* 0x000fc40003f85270 */
        /* <DEDUP_REMOVED lines=13> */
[----:B------:R-:W-:Y:S02]  /*2860*/  @!P0 SHF.R.U32.HI R23, RZ, 0x16, R16 ;  /* 0x00000016ff178819 */ /* 0x000fe40000011610 */
[----:B------:R-:W-:Y:S02]  /*2870*/  @!P0 LOP3.LUT R6, R6, 0x1, RZ, 0xc0, !PT ;  /* 0x0000000106068812 */ /* 0x000fe400078ec0ff */
[----:B------:R-:W-:Y:S02]  /*2880*/  @!P0 LOP3.LUT R23, R23, 0x1, RZ, 0xc0, !PT ;  /* 0x0000000117178812 */ /* 0x000fe400078ec0ff */
[----:B------:R-:W-:Y:S02]  /*2890*/  @!P0 IADD3 R22, PT, PT, R6, R27, R22 ;  /* 0x0000001b06168210 */ /* 0x000fe40007ffe016 */
[----:B------:R-:W-:Y:S02]  /*28a0*/  SEL R6, RZ, 0xffffffff, P2 ;  /* 0xffffffffff067807 */ /* 0x000fe40001000000 */
[----:B------:R-:W-:Y:S01]  /*28b0*/  LOP3.LUT P2, RZ, R36, 0x100000, RZ, 0xc0, !PT ;  /* 0x0010000024ff7812 */ /* 0x000fe2000784c0ff */
[----:B------:R-:W-:Y:S01]  /*28c0*/  @!P0 IMAD.IADD R27, R22, 0x1, R23 ;  /* 0x00000001161b8824 */ /* 0x000fe200078e0217 */
[----:B------:R-:W-:-:S02]  /*28d0*/  @P1 SHF.R.U32.HI R23, RZ, 0x15, R18 ;  /* 0x00000015ff171819 */ /* 0x000fc40000011612 */
[----:B------:R-:W-:Y:S02]  /*28e0*/  @P1 SHF.R.U32.HI R25, RZ, 0x16, R18 ;  /* 0x00000016ff191819 */ /* 0x000fe40000011612 */
[----:B------:R-:W-:Y:S02]  /*28f0*/  LOP3.LUT R22, R27, 0xfe, RZ, 0xc0, !PT ;  /* 0x000000fe1b167812 */ /* 0x000fe400078ec0ff */
[----:B------:R-:W-:Y:S02]  /*2900*/  @P1 LOP3.LUT R24, R23, 0x1, RZ, 0xc0, !PT ;  /* 0x0000000117181812 */ /* 0x000fe400078ec0ff */
[----:B------:R-:W-:Y:S02]  /*2910*/  @P1 LOP3.LUT R25, R25, 0x1, RZ, 0xc0, !PT ;  /* 0x0000000119191812 */ /* 0x000fe400078ec0ff */
[----:B------:R-:W-:Y:S02]  /*2920*/  @!P0 LOP3.LUT R29, R29, 0x1, RZ, 0xc0, !PT ;  /* 0x000000011d1d8812 */ /* 0x000fe400078ec0ff */
[----:B------:R-:W-:-:S02]  /*2930*/  @P2 SEL R6, RZ, 0xffffffff, P4 ;  /* 0xffffffffff062807 */ /* 0x000fc40002000000 */
[----:B------:R-:W-:Y:S02]  /*2940*/  ISETP.NE.AND P2, PT, R22, 0x2, PT ;  /* 0x000000021600780c */ /* 0x000fe40003f45270 */
[----:B------:R-:W-:Y:S02]  /*2950*/  @P1 SHF.R.U32.HI R22, RZ, 0x17, R18 ;  /* 0x00000017ff161819 */ /* 0x000fe40000011612 */
[----:B------:R-:W-:Y:S02]  /*2960*/  ISETP.NE.AND P4, PT, R27, 0x3, PT ;  /* 0x000000031b00780c */ /* 0x000fe40003f85270 */
        /* <DEDUP_REMOVED lines=9> */
[----:B------:R-:W-:-:S04]  /*2a00*/  @!P0 SHF.R.U32.HI R8, RZ, 0x15, R16 ;  /* 0x00000015ff088819 */ /* 0x000fc80000011610 */
[----:B------:R-:W-:Y:S02]  /*2a10*/  @!P0 LOP3.LUT R25, R8, 0x1, RZ, 0xc0, !PT ;  /* 0x0000000108198812 */ /* 0x000fe400078ec0ff */
[----:B------:R-:W-:Y:S02]  /*2a20*/  SEL R8, RZ, 0xffffffff, P4 ;  /* 0xffffffffff087807 */ /* 0x000fe40002000000 */
[----:B------:R-:W-:Y:S02]  /*2a30*/  @!P0 IADD3 R24, PT, PT, R25, R22, R24 ;  /* 0x0000001619188210 */ /* 0x000fe40007ffe018 */
[----:B------:R-:W-:Y:S02]  /*2a40*/  @!P0 SHF.R.U32.HI R25, RZ, 0x17, R16 ;  /* 0x00000017ff198819 */ /* 0x000fe40000011610 */
[----:B------:R-:W-:Y:S02]  /*2a50*/  LOP3.LUT P4, RZ, R36, 0x200000, RZ, 0xc0, !PT ;  /* 0x0020000024ff7812 */ /* 0x000fe4000788c0ff */
[----:B------:R-:W-:-:S05]  /*2a60*/  @!P0 LOP3.LUT R25, R25, 0x1, RZ, 0xc0, !PT ;  /* 0x0000000119198812 */ /* 0x000fca00078ec0ff */
[----:B------:R-:W-:-:S05]  /*2a70*/  @!P0 IMAD.IADD R22, R24, 0x1, R25 ;  /* 0x0000000118168824 */ /* 0x000fca00078e0219 */
[----:B------:R-:W-:Y:S02]  /*2a80*/  LOP3.LUT R24, R22, 0xfe, RZ, 0xc0, !PT ;  /* 0x000000fe16187812 */ /* 0x000fe400078ec0ff */
[----:B------:R-:W-:Y:S02]  /*2a90*/  @P4 SEL R8, RZ, 0xffffffff, P2 ;  /* 0xffffffffff084807 */ /* 0x000fe40001000000 */
[----:B------:R-:W-:Y:S02]  /*2aa0*/  ISETP.NE.AND P2, PT, R24, 0x2, PT ;  /* 0x000000021800780c */ /* 0x000fe40003f45270 */
[----:B------:R-:W-:Y:S02]  /*2ab0*/  ISETP.NE.AND P4, PT, R22, 0x3, PT ;  /* 0x000000031600780c */ /* 0x000fe40003f85270 */
[--C-:B------:R-:W-:Y:S02]  /*2ac0*/  @P1 SHF.R.U32.HI R24, RZ, 0x16, R18.reuse ;  /* 0x00000016ff181819 */ /* 0x100fe40000011612 */
[----:B------:R-:W-:-:S02]  /*2ad0*/  @P1 SHF.R.U32.HI R22, RZ, 0x18, R18 ;  /* 0x00000018ff161819 */ /* 0x000fc40000011612 */
[----:B------:R-:W-:Y:S02]  /*2ae0*/  @P1 LOP3.LUT R25, R24, 0x1, RZ, 0xc0, !PT ;  /* 0x0000000118191812 */ /* 0x000fe400078ec0ff */
[----:B------:R-:W-:Y:S01]  /*2af0*/  @P1 LOP3.LUT R24, R22, 0x1, RZ, 0xc0, !PT ;  /* 0x0000000116181812 */ /* 0x000fe200078ec0ff */
[----:B------:R-:W-:Y:S01]  /*2b00*/  IMAD.MOV.U32 R22, RZ, RZ, RZ ;  /* 0x000000ffff167224 */ /* 0x000fe200078e00ff */
[----:B------:R-:W-:Y:S02]  /*2b10*/  LOP3.LUT R8, R8, 0x1, RZ, 0xc0, !PT ;  /* 0x0000000108087812 */ /* 0x000fe400078ec0ff */
[----:B------:R-:W-:Y:S02]  /*2b20*/  @P1 IADD3 R22, PT, PT, R24, R25, R26 ;  /* 0x0000001918161210 */ /* 0x000fe40007ffe01a */
[----:B------:R-:W-:Y:S02]  /*2b30*/  SHF.R.U32.HI R25, RZ, 0x18, R36 ;  /* 0x00000018ff197819 */ /* 0x000fe40000011624 */
[----:B------:R-:W-:-:S02]  /*2b40*/  @!P0 SHF.R.U32.HI R24, RZ, 0x17, R16 ;  /* 0x00000017ff188819 */ /* 0x000fc40000011610 */
[----:B------:R-:W-:Y:S02]  /*2b50*/  LOP3.LUT R25, R25, 0x1, RZ, 0xc0, !PT ;  /* 0x0000000119197812 */ /* 0x000fe400078ec0ff */
[----:B------:R-:W-:Y:S02]  /*2b60*/  @!P0 LOP3.LUT R24, R24, 0x1, RZ, 0xc0, !PT ;  /* 0x0000000118188812 */ /* 0x000fe400078ec0ff */
[----:B------:R-:W-:Y:S02]  /*2b70*/  IADD3 R12, PT, PT, R12, R22, R25 ;  /* 0x000000160c0c7210 */ /* 0x000fe40007ffe019 */
[--C-:B------:R-:W-:Y:S02]  /*2b80*/  @!P0 SHF.R.U32.HI R22, RZ, 0x16, R16.reuse ;  /* 0x00000016ff168819 */ /* 0x100fe40000011610 */
[----:B------:R-:W-:Y:S02]  /*2b90*/  @!P0 SHF.R.U32.HI R26, RZ, 0x18, R16 ;  /* 0x00000018ff1a8819 */ /* 0x000fe40000011610 */
[----:B------:R-:W-:-:S02]  /*2ba0*/  @!P0 LOP3.LUT R27, R22, 0x1, RZ, 0xc0, !PT ;  /* 0x00000001161b8812 */ /* 0x000fc400078ec0ff */
[----:B------:R-:W-:Y:S02]  /*2bb0*/  SEL R22, RZ, 0xffffffff, P4 ;  /* 0xffffffffff167807 */ /* 0x000fe40002000000 */
[----:B------:R-:W-:Y:S02]  /*2bc0*/  LOP3.LUT P4, RZ, R36, 0x400000, RZ, 0xc0, !PT ;  /* 0x0040000024ff7812 */ /* 0x000fe4000788c0ff */
[----:B------:R-:W-:Y:S02]  /*2bd0*/  @!P0 IADD3 R24, PT, PT, R27, R12, R24 ;  /* 0x0000000c1b188210 */ /* 0x000fe40007ffe018 */
[----:B------:R-:W-:Y:S02]  /*2be0*/  @!P0 LOP3.LUT R27, R26, 0x1, RZ, 0xc0, !PT ;  /* 0x000000011a1b8812 */ /* 0x000fe400078ec0ff */
[----:B------:R-:W-:-:S03]  /*2bf0*/  SHF.R.U32.HI R26, RZ, 0x1a, R36 ;  /* 0x0000001aff1a7819 */ /* 0x000fc60000011624 */
[----:B------:R-:W-:Y:S01]  /*2c00*/  @!P0 IMAD.IADD R12, R24, 0x1, R27 ;  /* 0x00000001180c8824 */ /* 0x000fe200078e021b */
[----:B------:R-:W-:Y:S02]  /*2c10*/  LOP3.LUT R26, R26, 0x1, RZ, 0xc0, !PT ;  /* 0x000000011a1a7812 */ /* 0x000fe400078ec0ff */
[----:B------:R-:W-:Y:S02]  /*2c20*/  @!P0 SHF.R.U32.HI R27, RZ, 0x2, R17 ;  /* 0x00000002ff1b8819 */ /* 0x000fe40000011611 */
[----:B------:R-:W-:Y:S02]  /*2c30*/  @P4 SEL R22, RZ, 0xffffffff, P2 ;  /* 0xffffffffff164807 */ /* 0x000fe40001000000 */
[----:B------:R-:W-:Y:S02]  /*2c40*/  LOP3.LUT P2, RZ, R36, 0x800000, RZ, 0xc0, !PT ;  /* 0x0080000024ff7812 */ /* 0x000fe4000784c0ff */
[C---:B------:R-:W-:Y:S02]  /*2c50*/  ISETP.NE.AND P4, PT, R12.reuse, 0x3, PT ;  /* 0x000000030c00780c */ /* 0x040fe40003f85270 */
[----:B------:R-:W-:-:S02]  /*2c60*/  LOP3.LUT R24, R12, 0xfe, RZ, 0xc0, !PT ;  /* 0x000000fe0c187812 */ /* 0x000fc400078ec0ff */
[----:B------:R-:W-:Y:S02]  /*2c70*/  SEL R12, RZ, 0xffffffff, P4 ;  /* 0xffffffffff0c7807 */ /* 0x000fe40002000000 */
[----:B------:R-:W-:Y:S02]  /*2c80*/  ISETP.NE.AND P4, PT, R24, 0x2, PT ;  /* 0x000000021800780c */ /* 0x000fe40003f85270 */
[----:B------:R-:W-:Y:S02]  /*2c90*/  @P1 SHF.R.U32.HI R24, RZ, 0x18, R18 ;  /* 0x00000018ff181819 */ /* 0x000fe40000011612 */
[----:B------:R-:W-:Y:S02]  /*2ca0*/  @!P0 LOP3.LUT R27, R27, 0x1, RZ, 0xc0, !PT ;  /* 0x000000011b1b8812 */ /* 0x000fe400078ec0ff */
[----:B------:R-:W-:Y:S02]  /*2cb0*/  @P2 SEL R12, RZ, 0xffffffff, P4 ;  /* 0xffffffffff0c2807 */ /* 0x000fe40002000000 */
[----:B------:R-:W-:-:S02]  /*2cc0*/  ISETP.NE.U32.AND P4, PT, R11, 0x1, PT ;  /* 0x000000010b00780c */ /* 0x000fc40003f85070 */
[----:B------:R-:W-:Y:S02]  /*2cd0*/  SEL R11, RZ, 0x400, P5 ;  /* 0x00000400ff0b7807 */ /* 0x000fe40002800000 */
[----:B------:R-:W-:Y:S02]  /*2ce0*/  ISETP.NE.U32.AND P5, PT, R14, 0x1, PT ;  /* 0x000000010e00780c */ /* 0x000fe40003fa5070 */
[----:B------:R-:W-:Y:S02]  /*2cf0*/  LOP3.LUT R14, R11, R10, RZ, 0xfc, !PT ;  /* 0x0000000a0b0e7212 */ /* 0x000fe400078efcff */
[--C-:B------:R-:W-:Y:S02]  /*2d00*/  @P1 SHF.R.U32.HI R11, RZ, 0x17, R18.reuse ;  /* 0x00000017ff0b1819 */ /* 0x100fe40000011612 */
[----:B------:R-:W-:Y:S02]  /*2d10*/  @P1 SHF.R.U32.HI R10, RZ, 0x19, R18 ;  /* 0x00000019ff0a1819 */ /* 0x000fe40000011612 */
[----:B------:R-:W-:-:S02]  /*2d20*/  ISETP.NE.U32.AND P2, PT, R9, 0x1, PT ;  /* 0x000000010900780c */ /* 0x000fc40003f45070 */
[----:B------:R-:W-:Y:S02]  /*2d30*/  SEL R9, RZ, 0x800, P3 ;  /* 0x00000800ff097807 */ /* 0x000fe40001800000 */
[----:B------:R-:W-:Y:S02]  /*2d40*/  ISETP.NE.U32.AND P3, PT, R13, 0x1, PT ;  /* 0x000000010d00780c */ /* 0x000fe40003f65070 */
[----:B------:R-:W-:Y:S01]  /*2d50*/  @P1 LOP3.LUT R13, R11, 0x1, RZ, 0xc0, !PT ;  /* 0x000000010b0d1812 */ /* 0x000fe200078ec0ff */
[----:B------:R-:W-:Y:S01]  /*2d60*/  IMAD.MOV.U32 R11, RZ, RZ, RZ ;  /* 0x000000ffff0b7224 */ /* 0x000fe200078e00ff */
[----:B------:R-:W-:Y:S02]  /*2d70*/  @P1 LOP3.LUT R24, R24, 0x1, RZ, 0xc0, !PT ;  /* 0x0000000118181812 */ /* 0x000fe400078ec0ff */
[----:B------:R-:W-:Y:S02]  /*2d80*/  @P1 LOP3.LUT R10, R10, 0x1, RZ, 0xc0, !PT ;  /* 0x000000010a0a1812 */ /* 0x000fe400078ec0ff */
        /* <DEDUP_REMOVED lines=8> */
[----:B------:R-:W-:Y:S02]  /*2e10*/  SEL R9, RZ, 0x1000, P2 ;  /* 0x00001000ff097807 */ /* 0x000fe40001000000 */
[----:B------:R-:W-:Y:S02]  /*2e20*/  @!P0 LOP3.LUT R13, R23, 0x1, RZ, 0xc0, !PT ;  /* 0x00000001170d8812 */ /* 0x000fe400078ec0ff */
[----:B------:R-:W-:Y:S02]  /*2e30*/  @!P0 SHF.R.U32.HI R23, RZ, 0x19, R16 ;  /* 0x00000019ff178819 */ /* 0x000fe40000011610 */
[----:B------:R-:W-:Y:S02]  /*2e40*/  @!P0 IADD3 R13, PT, PT, R24, R11, R13 ;  /* 0x0000000b180d8210 */ /* 0x000fe40007ffe00d */
[----:B------:R-:W-:-:S02]  /*2e50*/  @!P0 LOP3.LUT R24, R23, 0x1, RZ, 0xc0, !PT ;  /* 0x0000000117188812 */ /* 0x000fc400078ec0ff */
[----:B------:R-:W-:Y:S02]  /*2e60*/  LOP3.LUT R9, R9, R14, RZ, 0xfc, !PT ;  /* 0x0000000e09097212 */ /* 0x000fe400078efcff */
[----:B------:R-:W-:Y:S01]  /*2e70*/  SEL R14, RZ, 0x2000, P4 ;  /* 0x00002000ff0e7807 */ /* 0x000fe20002000000 */
[----:B------:R-:W-:Y:S01]  /*2e80*/  @!P0 IMAD.IADD R11, R13, 0x1, R24 ;  /* 0x000000010d0b8824 */ /* 0x000fe200078e0218 */
[----:B------:R-:W-:Y:S02]  /*2e90*/  @P1 SHF.R.U32.HI R23, RZ, 0x19, R18 ;  /* 0x00000019ff171819 */ /* 0x000fe40000011612 */
[----:B------:R-:W-:Y:S02]  /*2ea0*/  LOP3.LUT R9, R14, R9, RZ, 0xfc, !PT ;  /* 0x000000090e097212 */ /* 0x000fe400078efcff */
[C---:B------:R-:W-:Y:S02]  /*2eb0*/  LOP3.LUT R13, R11.reuse, 0xfe, RZ, 0xc0, !PT ;  /* 0x000000fe0b0d7812 */ /* 0x040fe400078ec0ff */
[----:B------:R-:W-:-:S02]  /*2ec0*/  ISETP.NE.AND P2, PT, R11, 0x3, PT ;  /* 0x000000030b00780c */ /* 0x000fc40003f45270 */
[----:B------:R-:W-:Y:S02]  /*2ed0*/  ISETP.NE.AND P4, PT, R13, 0x2, PT ;  /* 0x000000020d00780c */ /* 0x000fe40003f85270 */
[--C-:B------:R-:W-:Y:S02]  /*2ee0*/  @P1 SHF.R.U32.HI R13, RZ, 0x18, R18.reuse ;  /* 0x00000018ff0d1819 */ /* 0x100fe40000011612 */
[----:B------:R-:W-:Y:S02]  /*2ef0*/  @P1 SHF.R.U32.HI R11, RZ, 0x1a, R18 ;  /* 0x0000001aff0b1819 */ /* 0x000fe40000011612 */
[----:B------:R-:W-:Y:S02]  /*2f00*/  @P1 LOP3.LUT R24, R13, 0x1, RZ, 0xc0, !PT ;  /* 0x000000010d181812 */ /* 0x000fe400078ec0ff */
[----:B------:R-:W-:Y:S02]  /*2f10*/  @P1 LOP3.LUT R23, R23, 0x1, RZ, 0xc0, !PT ;  /* 0x0000000117171812 */ /* 0x000fe400078ec0ff */
[----:B------:R-:W-:Y:S01]  /*2f20*/  @P1 LOP3.LUT R13, R11, 0x1, RZ, 0xc0, !PT ;  /* 0x000000010b0d1812 */ /* 0x000fe200078ec0ff */
[----:B------:R-:W-:Y:S01]  /*2f30*/  IMAD.MOV.U32 R11, RZ, RZ, RZ ;  /* 0x000000ffff0b7224 */ /* 0x000fe200078e00ff */
[----:B------:R-:W-:-:S02]  /*2f40*/  SEL R14, RZ, 0xffffffff, P2 ;  /* 0xffffffffff0e7807 */ /* 0x000fc40001000000 */
[----:B------:R-:W-:Y:S02]  /*2f50*/  @P1 IADD3 R11, PT, PT, R13, R24, R23 ;  /* 0x000000180d0b1210 */ /* 0x000fe40007ffe017 */
[--C-:B------:R-:W-:Y:S02]  /*2f60*/  @!P0 SHF.R.U32.HI R13, RZ, 0x18, R16.reuse ;  /* 0x00000018ff0d8819 */ /* 0x100fe40000011610 */
[----:B------:R-:W-:Y:S02]  /*2f70*/  @!P0 SHF.R.U32.HI R23, RZ, 0x19, R16 ;  /* 0x00000019ff178819 */ /* 0x000fe40000011610 */
[----:B------:R-:W-:Y:S02]  /*2f80*/  @!P0 LOP3.LUT R24, R13, 0x1, RZ, 0xc0, !PT ;  /* 0x000000010d188812 */ /* 0x000fe400078ec0ff */
[----:B------:R-:W-:Y:S02]  /*2f90*/  IADD3 R11, PT, PT, R25, R11, R26 ;  /* 0x0000000b190b7210 */ /* 0x000fe40007ffe01a */
[----:B------:R-:W-:-:S02]  /*2fa0*/  @!P0 LOP3.LUT R13, R23, 0x1, RZ, 0xc0, !PT ;  /* 0x00000001170d8812 */ /* 0x000fc400078ec0ff */
[----:B------:R-:W-:Y:S02]  /*2fb0*/  @!P0 SHF.R.U32.HI R23, RZ, 0x1a, R16 ;  /* 0x0000001aff178819 */ /* 0x000fe40000011610 */
[----:B------:R-:W-:Y:S02]  /*2fc0*/  @!P0 IADD3 R13, PT, PT, R24, R11, R13 ;  /* 0x0000000b180d8210 */ /* 0x000fe40007ffe00d */
[----:B------:R-:W-:Y:S02]  /*2fd0*/  LOP3.LUT P2, RZ, R36, 0x1000000, RZ, 0xc0, !PT ;  /* 0x0100000024ff7812 */ /* 0x000fe4000784c0ff */
[----:B------:R-:W-:Y:S02]  /*2fe0*/  @!P0 LOP3.LUT R24, R23, 0x1, RZ, 0xc0, !PT ;  /* 0x0000000117188812 */ /* 0x000fe400078ec0ff */
[--C-:B------:R-:W-:Y:S02]  /*2ff0*/  @P1 SHF.R.U32.HI R23, RZ, 0x1a, R18.reuse ;  /* 0x0000001aff171819 */ /* 0x100fe40000011612 */
[----:B------:R-:W-:Y:S01]  /*3000*/  @P1 SHF.R.U32.HI R25, RZ, 0x1b, R18 ;  /* 0x0000001bff191819 */ /* 0x000fe20000011612 */
[----:B------:R-:W-:Y:S01]  /*3010*/  @!P0 IMAD.IADD R11, R13, 0x1, R24 ;  /* 0x000000010d0b8824 */ /* 0x000fe200078e0218 */
[----:B------:R-:W-:-:S02]  /*3020*/  @P1 LOP3.LUT R23, R23, 0x1, RZ, 0xc0, !PT ;  /* 0x0000000117171812 */ /* 0x000fc400078ec0ff */
[----:B------:R-:W-:Y:S02]  /*3030*/  @P1 LOP3.LUT R25, R25, 0x1, RZ, 0xc0, !PT ;  /* 0x0000000119191812 */ /* 0x000fe400078ec0ff */
[C---:B------:R-:W-:Y:S02]  /*3040*/  LOP3.LUT R13, R11.reuse, 0xfe, RZ, 0xc0, !PT ;  /* 0x000000fe0b0d7812 */ /* 0x040fe400078ec0ff */
[----:B------:R-:W-:Y:S02]  /*3050*/  @P2 SEL R14, RZ, 0xffffffff, P4 ;  /* 0xffffffffff0e2807 */ /* 0x000fe40002000000 */
[----:B------:R-:W-:Y:S02]  /*3060*/  ISETP.NE.AND P4, PT, R11, 0x3, PT ;  /* 0x000000030b00780c */ /* 0x000fe40003f85270 */
[----:B------:R-:W-:Y:S02]  /*3070*/  ISETP.NE.AND P2, PT, R13, 0x2, PT ;  /* 0x000000020d00780c */ /* 0x000fe40003f45270 */
[----:B------:R-:W-:-:S02]  /*3080*/  @P1 SHF.R.U32.HI R13, RZ, 0x19, R18 ;  /* 0x00000019ff0d1819 */ /* 0x000fc40000011612 */
[----:B------:R-:W-:Y:S02]  /*3090*/  @P1 SHF.R.U32.HI R11, RZ, 0x1b, R18 ;  /* 0x0000001bff0b1819 */ /* 0x000fe40000011612 */
[----:B------:R-:W-:Y:S01]  /*30a0*/  @P1 LOP3.LUT R24, R13, 0x1, RZ, 0xc0, !PT ;  /* 0x000000010d181812 */ /* 0x000fe200078ec0ff */
[----:B------:R-:W-:Y:S01]  /*30b0*/  IMAD.MOV.U32 R13, RZ, RZ, RZ ;  /* 0x000000ffff0d7224 */ /* 0x000fe200078e00ff */
[----:B------:R-:W-:Y:S02]  /*30c0*/  @P1 LOP3.LUT R11, R11, 0x1, RZ, 0xc0, !PT ;  /* 0x000000010b0b1812 */ /* 0x000fe400078ec0ff */
[----:B------:R-:W-:Y:S02]  /*30d0*/  LOP3.LUT R22, R22, 0x1, RZ, 0xc0, !PT ;  /* 0x0000000116167812 */ /* 0x000fe400078ec0ff */
[----:B------:R-:W-:Y:S02]  /*30e0*/  @P1 IADD3 R13, PT, PT, R11, R24, R23 ;  /* 0x000000180b0d1210 */ /* 0x000fe40007ffe017 */
[----:B------:R-:W-:-:S02]  /*30f0*/  SHF.R.U32.HI R11, RZ, 0x1b, R36 ;  /* 0x0000001bff0b7819 */ /* 0x000fc40000011624 */
[--C-:B------:R-:W-:Y:S02]  /*3100*/  @!P0 SHF.R.U32.HI R23, RZ, 0x1a, R16.reuse ;  /* 0x0000001aff178819 */ /* 0x100fe40000011610 */
[----:B------:R-:W-:Y:S02]  /*3110*/  LOP3.LUT R11, R11, 0x1, RZ, 0xc0, !PT ;  /* 0x000000010b0b7812 */ /* 0x000fe400078ec0ff */
[----:B------:R-:W-:Y:S02]  /*3120*/  @!P0 LOP3.LUT R23, R23, 0x1, RZ, 0xc0, !PT ;  /* 0x0000000117178812 */ /* 0x000fe400078ec0ff */
[----:B------:R-:W-:Y:S02]  /*3130*/  IADD3 R10, PT, PT, R10, R13, R11 ;  /* 0x0000000d0a0a7210 */ /* 0x000fe40007ffe00b */
[----:B------:R-:W-:Y:S02]  /*3140*/  @!P0 SHF.R.U32.HI R13, RZ, 0x19, R16 ;  /* 0x00000019ff0d8819 */ /* 0x000fe40000011610 */
[----:B------:R-:W-:-:S02]  /*3150*/  SEL R24, RZ, 0xffffffff, P4 ;  /* 0xffffffffff187807 */ /* 0x000fc40002000000 */
[----:B------:R-:W-:Y:S02]  /*3160*/  @!P0 LOP3.LUT R13, R13, 0x1, RZ, 0xc0, !PT ;  /* 0x000000010d0d8812 */ /* 0x000fe400078ec0ff */
[----:B------:R-:W-:Y:S02]  /*3170*/  LOP3.LUT P4, RZ, R36, 0x2000000, RZ, 0xc0, !PT ;  /* 0x0200000024ff7812 */ /* 0x000fe4000788c0ff */
[----:B------:R-:W-:Y:S02]  /*3180*/  @!P0 IADD3 R13, PT, PT, R13, R10, R23 ;  /* 0x0000000a0d0d8210 */ /* 0x000fe40007ffe017 */
[----:B------:R-:W-:Y:S02]  /*3190*/  @!P0 SHF.R.U32.HI R23, RZ, 0x1b, R16 ;  /* 0x0000001bff178819 */ /* 0x000fe40000011610 */
[----:B------:R-:W-:Y:S02]  /*31a0*/  LOP3.LUT R12, R12, 0x1, RZ, 0xc0, !PT ;  /* 0x000000010c0c7812 */ /* 0x000fe400078ec0ff */
[----:B------:R-:W-:-:S02]  /*31b0*/  @!P0 LOP3.LUT R28, R23, 0x1, RZ, 0xc0, !PT ;  /* 0x00000001171c8812 */ /* 0x000fc400078ec0ff */
[----:B------:R-:W-:-:S03]  /*31c0*/  LOP3.LUT R14, R14, 0x1, RZ, 0xc0, !PT ;  /* 0x000000010e0e7812 */ /* 0x000fc600078ec0ff */
[----:B------:R-:W-:Y:S01]  /*31d0*/  @!P0 IMAD.IADD R10, R13, 0x1, R28 ;  /* 0x000000010d0a8824 */ /* 0x000fe200078e021c */
[----:B------:R-:W-:-:S04]  /*31e0*/  @P4 SEL R24, RZ, 0xffffffff, P2 ;  /* 0xffffffffff184807 */ /* 0x000fc80001000000 */
[C---:B------:R-:W-:Y:S02]  /*31f0*/  LOP3.LUT R13, R10.reuse, 0xfe, RZ, 0xc0, !PT ;  /* 0x000000fe0a0d7812 */ /* 0x040fe400078ec0ff */
[----:B------:R-:W-:Y:S02]  /*3200*/  ISETP.NE.AND P4, PT, R10, 0x3, PT ;  /* 0x000000030a00780c */ /* 0x000fe40003f85270 */
[----:B------:R-:W-:Y:S02]  /*3210*/  ISETP.NE.AND P2, PT, R13, 0x2, PT ;  /* 0x000000020d00780c */ /* 0x000fe40003f45270 */
[--C-:B------:R-:W-:Y:S02]  /*3220*/  @P1 SHF.R.U32.HI R13, RZ, 0x1a, R18.reuse ;  /* 0x0000001aff0d1819 */ /* 0x100fe40000011612 */
[----:B------:R-:W-:Y:S02]  /*3230*/  @P1 SHF.R.U32.HI R10, RZ, 0x1c, R18 ;  /* 0x0000001cff0a1819 */ /* 0x000fe40000011612 */
[----:B------:R-:W-:Y:S01]  /*3240*/  @P1 LOP3.LUT R23, R13, 0x1, RZ, 0xc0, !PT ;  /* 0x000000010d171812 */ /* 0x000fe200078ec0ff */
[----:B------:R-:W-:Y:S01]  /*3250*/  IMAD.MOV.U32 R13, RZ, RZ, RZ ;  /* 0x000000ffff0d7224 */ /* 0x000fe200078e00ff */
[----:B------:R-:W-:-:S02]  /*3260*/  @P1 LOP3.LUT R10, R10, 0x1, RZ, 0xc0, !PT ;  /* 0x000000010a0a1812 */ /* 0x000fc400078ec0ff */
[----:B------:R-:W-:Y:S02]  /*3270*/  LOP3.LUT R24, R24, 0x1, RZ, 0xc0, !PT ;  /* 0x0000000118187812 */ /* 0x000fe400078ec0ff */
[----:B------:R-:W-:Y:S02]  /*3280*/  @P1 IADD3 R13, PT, PT, R10, R23, R25 ;  /* 0x000000170a0d1210 */ /* 0x000fe40007ffe019 */
[----:B------:R-:W-:Y:S02]  /*3290*/  SHF.R.U32.HI R10, RZ, 0x1c, R36 ;  /* 0x0000001cff0a7819 */ /* 0x000fe40000011624 */
[--C-:B------:R-:W-:Y:S02]  /*32a0*/  @!P0 SHF.R.U32.HI R23, RZ, 0x1a, R16.reuse ;  /* 0x0000001aff178819 */ /* 0x100fe40000011610 */
[----:B------:R-:W-:Y:S02]  /*32b0*/  LOP3.LUT R10, R10, 0x1, RZ, 0xc0, !PT ;  /* 0x000000010a0a7812 */ /* 0x000fe400078ec0ff */
[----:B------:R-:W-:-:S02]  /*32c0*/  @!P0 SHF.R.U32.HI R25, RZ, 0x1b, R16 ;  /* 0x0000001bff198819 */ /* 0x000fc40000011610 */
[----:B------:R-:W-:Y:S02]  /*32d0*/  IADD3 R13, PT, PT, R26, R13, R10 ;  /* 0x0000000d1a0d7210 */ /* 0x000fe40007ffe00a */
[----:B------:R-:W-:Y:S02]  /*32e0*/  @!P0 LOP3.LUT R26, R23, 0x1, RZ, 0xc0, !PT ;  /* 0x00000001171a8812 */ /* 0x000fe400078ec0ff */
[----:B------:R-:W-:Y:S02]  /*32f0*/  @!P0 LOP3.LUT R23, R25, 0x1, RZ, 0xc0, !PT ;  /* 0x0000000119178812 */ /* 0x000fe400078ec0ff */
[----:B------:R-:W-:Y:S02]  /*3300*/  SEL R25, RZ, 0xffffffff, P4 ;  /* 0xffffffffff197807 */ /* 0x000fe40002000000 */
[----:B------:R-:W-:Y:S02]  /*3310*/  LOP3.LUT P4, RZ, R36, 0x4000000, RZ, 0xc0, !PT ;  /* 0x0400000024ff7812 */ /* 0x000fe4000788c0ff */
[----:B------:R-:W-:-:S02]  /*3320*/  @!P0 IADD3 R23, PT, PT, R26, R13, R23 ;  /* 0x0000000d1a178210 */ /* 0x000fc40007ffe017 */
[----:B------:R-:W-:-:S04]  /*3330*/  @!P0 SHF.R.U32.HI R26, RZ, 0x1c, R16 ;  /* 0x0000001cff1a8819 */ /* 0x000fc80000011610 */
[----:B------:R-:W-:-:S05]  /*3340*/  @!P0 LOP3.LUT R26, R26, 0x1, RZ, 0xc0, !PT ;  /* 0x000000011a1a8812 */ /* 0x000fca00078ec0ff */
[----:B------:R-:W-:Y:S01]  /*3350*/  @!P0 IMAD.IADD R13, R23, 0x1, R26 ;  /* 0x00000001170d8824 */ /* 0x000fe200078e021a */
[----:B------:R-:W-:Y:S02]  /*3360*/  @P4 SEL R25, RZ, 0xffffffff, P2 ;  /* 0xffffffffff194807 */ /* 0x000fe40001000000 */
[----:B------:R-:W-:Y:S02]  /*3370*/  LOP3.LUT P2, RZ, R36, 0x8000000, RZ, 0xc0, !PT ;  /* 0x0800000024ff7812 */ /* 0x000fe4000784c0ff */
[C---:B------:R-:W-:Y:S02]  /*3380*/  ISETP.NE.AND P4, PT, R13.reuse, 0x3, PT ;  /* 0x000000030d00780c */ /* 0x040fe40003f85270 */
[----:B------:R-:W-:Y:S02]  /*3390*/  LOP3.LUT R23, R13, 0xfe, RZ, 0xc0, !PT ;  /* 0x000000fe0d177812 */ /* 0x000fe400078ec0ff */
[----:B------:R-:W-:Y:S02]  /*33a0*/  SEL R13, RZ, 0xffffffff, P4 ;  /* 0xffffffffff0d7807 */ /* 0x000fe40002000000 */
[----:B------:R-:W-:-:S02]  /*33b0*/  ISETP.NE.AND P4, PT, R23, 0x2, PT ;  /* 0x000000021700780c */ /* 0x000fc40003f85270 */
[----:B------:R-:W-:Y:S02]  /*33c0*/  SEL R26, RZ, 0x4000, P5 ;  /* 0x00004000ff1a7807 */ /* 0x000fe40002800000 */
[----:B------:R-:W-:Y:S02]  /*33d0*/  ISETP.NE.U32.AND P5, PT, R15, 0x1, PT ;  /* 0x000000010f00780c */ /* 0x000fe40003fa5070 */
[----:B------:R-:W-:Y:S02]  /*33e0*/  @P2 SEL R13, RZ, 0xffffffff, P4 ;  /* 0xffffffffff0d2807 */ /* 0x000fe40002000000 */
[----:B------:R-:W-:Y:S02]  /*33f0*/  LOP3.LUT R26, R26, R9, RZ, 0xfc, !PT ;  /* 0x000000091a1a7212 */ /* 0x000fe400078efcff */
[----:B------:R-:W-:Y:S02]  /*3400*/  ISETP.NE.U32.AND P4, PT, R7, 0x1, PT ;  /* 0x000000010700780c */ /* 0x000fe40003f85070 */
[----:B------:R-:W-:-:S02]  /*3410*/  @P1 SHF.R.U32.HI R9, RZ, 0x1b, R18 ;  /* 0x0000001bff091819 */ /* 0x000fc40000011612 */
[----:B------:R-:W-:Y:S02]  /*3420*/  ISETP.NE.U32.AND P2, PT, R5, 0x1, PT ;  /* 0x000000010500780c */ /* 0x000fe40003f45070 */
[--C-:B------:R-:W-:Y:S02]  /*3430*/  @P1 SHF.R.U32.HI R15, RZ, 0x1c, R18.reuse ;  /* 0x0000001cff0f1819 */ /* 0x100fe40000011612 */
[----:B------:R-:W-:Y:S02]  /*3440*/  @P1 SHF.R.U32.HI R7, RZ, 0x1d, R18 ;  /* 0x0000001dff071819 */ /* 0x000fe40000011612 */
[----:B------:R-:W-:Y:S02]  /*3450*/  SEL R5, RZ, 0x8000, P3 ;  /* 0x00008000ff057807 */ /* 0x000fe40001800000 */
[----:B------:R-:W-:Y:S02]  /*3460*/  ISETP.NE.U32.AND P3, PT, R20, 0x1, PT ;  /* 0x000000011400780c */ /* 0x000fe40003f65070 */
[----:B------:R-:W-:-:S02]  /*3470*/  @P1 LOP3.LUT R20, R9, 0x1, RZ, 0xc0, !PT ;  /* 0x0000000109141812 */ /* 0x000fc400078ec0ff */
[----:B------:R-:W-:Y:S02]  /*3480*/  @P1 LOP3.LUT R15, R15, 0x1, RZ, 0xc0, !PT ;  /* 0x000000010f0f1812 */ /* 0x000fe400078ec0ff */
[----:B------:R-:W-:Y:S01]  /*3490*/  @P1 LOP3.LUT R9, R7, 0x1, RZ, 0xc0, !PT ;  /* 0x0000000107091812 */ /* 0x000fe200078ec0ff */
[----:B------:R-:W-:Y:S01]  /*34a0*/  IMAD.MOV.U32 R7, RZ, RZ, RZ ;  /* 0x000000ffff077224 */ /* 0x000fe200078e00ff */
[----:B------:R-:W-:Y:S02]  /*34b0*/  LOP3.LUT R26, R5, R26, RZ, 0xfc, !PT ;  /* 0x0000001a051a7212 */ /* 0x000fe400078efcff */
[----:B------:R-:W-:Y:S02]  /*34c0*/  @P1 IADD3 R7, PT, PT, R9, R20, R15 ;  /* 0x0000001409071210 */ /* 0x000fe40007ffe00f */
[----:B------:R-:W-:Y:S02]  /*34d0*/  SHF.R.U32.HI R20, RZ, 0x1d, R36 ;  /* 0x0000001dff147819 */ /* 0x000fe40000011624 */
[----:B------:R-:W-:-:S02]  /*34e0*/  @!P0 SHF.R.U32.HI R9, RZ, 0x1b, R16 ;  /* 0x0000001bff098819 */ /* 0x000fc40000011610 */
[----:B------:R-:W-:Y:S02]  /*34f0*/  LOP3.LUT R20, R20, 0x1, RZ, 0xc0, !PT ;  /* 0x0000000114147812 */ /* 0x000fe400078ec0ff */
[----:B------:R-:W-:Y:S02]  /*3500*/  @!P0 LOP3.LUT R28, R9, 0x1, RZ, 0xc0, !PT ;  /* 0x00000001091c8812 */ /* 0x000fe400078ec0ff */
[----:B------:R-:W-:Y:S02]  /*3510*/  IADD3 R7, PT, PT, R11, R7, R20 ;  /* 0x000000070b077210 */ /* 0x000fe40007ffe014 */
[----:B------:R-:W-:Y:S02]  /*3520*/  @!P0 SHF.R.U32.HI R11, RZ, 0x1c, R16 ;  /* 0x0000001cff0b8819 */ /* 0x000fe40000011610 */
[----:B------:R-:W-:Y:S02]  /*3530*/  SEL R15, RZ, 0x10000, P2 ;  /* 0x00010000ff0f7807 */ /* 0x000fe40001000000 */
[----:B------:R-:W-:-:S02]  /*3540*/  @!P0 LOP3.LUT R9, R11, 0x1, RZ, 0xc0, !PT ;  /* 0x000000010b098812 */ /* 0x000fc400078ec0ff */
[----:B------:R-:W-:Y:S02]  /*3550*/  @!P0 SHF.R.U32.HI R11, RZ, 0x1d, R16 ;  /* 0x0000001dff0b8819 */ /* 0x000fe40000011610 */
[----:B------:R-:W-:Y:S02]  /*3560*/  @!P0 IADD3 R9, PT, PT, R28, R7, R9 ;  /* 0x000000071c098210 */ /* 0x000fe40007ffe009 */
[----:B------:R-:W-:Y:S02]  /*3570*/  @!P0 LOP3.LUT R28, R11, 0x1, RZ, 0xc0, !PT ;  /* 0x000000010b1c8812 */ /* 0x000fe400078ec0ff */
[----:B------:R-:W-:Y:S02]  /*3580*/  LOP3.LUT R15, R15, R26, RZ, 0xfc, !PT ;  /* 0x0000001a0f0f7212 */ /* 0x000fe400078efcff */
[----:B------:R-:W-:Y:S01]  /*3590*/  SEL R26, RZ, 0x20000, P4 ;  /* 0x00020000ff1a7807 */ /* 0x000fe20002000000 */
[----:B------:R-:W-:Y:S01]  /*35a0*/  @!P0 IMAD.IADD R7, R9, 0x1, R28 ;  /* 0x0000000109078824 */ /* 0x000fe200078e021c */
[----:B------:R-:W-:-:S02]  /*35b0*/  @P1 SHF.R.U32.HI R9, RZ, 0x1d, R18 ;  /* 0x0000001dff091819 */ /* 0x000fc40000011612 */
[----:B------:R-:W-:Y:S02]  /*35c0*/  SHF.R.U32.HI R23, RZ, 0x1e, R36 ;  /* 0x0000001eff177819 */ /* 0x000fe40000011624 */
[C---:B------:R-:W-:Y:S02]  /*35d0*/  LOP3.LUT R5, R7.reuse, 0xfe, RZ, 0xc0, !PT ;  /* 0x000000fe07057812 */ /* 0x040fe400078ec0ff */
[----:B------:R-:W-:Y:S02]  /*35e0*/  ISETP.NE.AND P2, PT, R7, 0x3, PT ;  /* 0x000000030700780c */ /* 0x000fe40003f45270 */
[----:B------:R-:W-:Y:S02]  /*35f0*/  ISETP.NE.AND P4, PT, R5, 0x2, PT ;  /* 0x000000020500780c */ /* 0x000fe40003f85270 */
[--C-:B------:R-:W-:Y:S02]  /*3600*/  @P1 SHF.R.U32.HI R7, RZ, 0x1c, R18.reuse ;  /* 0x0000001cff071819 */ /* 0x100fe40000011612 */
[----:B------:R-:W-:-:S02]  /*3610*/  @P1 SHF.R.U32.HI R5, RZ, 0x1e, R18 ;  /* 0x0000001eff051819 */ /* 0x000fc40000011612 */
[----:B------:R-:W-:Y:S02]  /*3620*/  @P1 LOP3.LUT R28, R7, 0x1, RZ, 0xc0, !PT ;  /* 0x00000001071c1812 */ /* 0x000fe400078ec0ff */
[----:B------:R-:W-:Y:S02]  /*3630*/  @P1 LOP3.LUT R9, R9, 0x1, RZ, 0xc0, !PT ;  /* 0x0000000109091812 */ /* 0x000fe400078ec0ff */
[----:B------:R-:W-:Y:S01]  /*3640*/  @P1 LOP3.LUT R7, R5, 0x1, RZ, 0xc0, !PT ;  /* 0x0000000105071812 */ /* 0x000fe200078ec0ff */
[----:B------:R-:W-:Y:S01]  /*3650*/  IMAD.MOV.U32 R5, RZ, RZ, RZ ;  /* 0x000000ffff057224 */ /* 0x000fe200078e00ff */
[----:B------:R-:W-:Y:S02]  /*3660*/  LOP3.LUT R23, R23, 0x1, RZ, 0xc0, !PT ;  /* 0x0000000117177812 */ /* 0x000fe400078ec0ff */
[----:B------:R-:W-:Y:S02]  /*3670*/  @P1 IADD3 R5, PT, PT, R7, R28, R9 ;  /* 0x0000001c07051210 */ /* 0x000fe40007ffe009 */
[----:B------:R-:W-:-:S02]  /*3680*/  @!P0 SHF.R.U32.HI R7, RZ, 0x1c, R16 ;  /* 0x0000001cff078819 */ /* 0x000fc40000011610 */
[----:B------:R-:W-:Y:S02]  /*3690*/  @!P0 SHF.R.U32.HI R9, RZ, 0x1d, R16 ;  /* 0x0000001dff098819 */ /* 0x000fe40000011610 */
[----:B------:R-:W-:Y:S02]  /*36a0*/  IADD3 R5, PT, PT, R10, R5, R23 ;  /* 0x000000050a057210 */ /* 0x000fe40007ffe017 */
[----:B------:R-:W-:Y:S02]  /*36b0*/  @!P0 LOP3.LUT R10, R7, 0x1, RZ, 0xc0, !PT ;  /* 0x00000001070a8812 */ /* 0x000fe400078ec0ff */
[----:B------:R-:W-:Y:S02]  /*36c0*/  @!P0 LOP3.LUT R9, R9, 0x1, RZ, 0xc0, !PT ;  /* 0x0000000109098812 */ /* 0x000fe400078ec0ff */
[----:B------:R-:W-:Y:S02]  /*36d0*/  SEL R7, RZ, 0xffffffff, P2 ;  /* 0xffffffffff077807 */ /* 0x000fe40001000000 */
[----:B------:R-:W-:-:S02]  /*36e0*/  @!P0 IADD3 R9, PT, PT, R10, R5, R9 ;  /* 0x000000050a098210 */ /* 0x000fc40007ffe009 */
[----:B------:R-:W-:Y:S02]  /*36f0*/  LOP3.LUT P2, RZ, R36, 0x10000000, RZ, 0xc0, !PT ;  /* 0x1000000024ff7812 */ /* 0x000fe4000784c0ff */
[----:B------:R-:W-:Y:S02]  /*3700*/  @!P0 SHF.R.U32.HI R10, RZ, 0x1e, R16 ;  /* 0x0000001eff0a8819 */ /* 0x000fe40000011610 */
[----:B------:R-:W-:Y:S02]  /*3710*/  LOP3.LUT R15, R26, R15, RZ, 0xfc, !PT ;  /* 0x0000000f1a0f7212 */ /* 0x000fe400078efcff */
[----:B------:R-:W-:Y:S02]  /*3720*/  @!P0 LOP3.LUT R10, R10, 0x1, RZ, 0xc0, !PT ;  /* 0x000000010a0a8812 */ /* 0x000fe400078ec0ff */
[----:B------:R-:W-:Y:S02]  /*3730*/  @!P0 LOP3.LUT R26, R17, 0x1, RZ, 0xc0, !PT ;  /* 0x00000001111a8812 */ /* 0x000fe400078ec0ff */
[----:B------:R-:W-:Y:S01]  /*3740*/  LOP3.LUT R25, R25, 0x1, RZ, 0xc0, !PT ;  /* 0x0000000119197812 */ /* 0x000fe200078ec0ff */
[----:B------:R-:W-:Y:S01]  /*3750*/  @!P0 IMAD.IADD R5, R9, 0x1, R10 ;  /* 0x0000000109058824 */ /* 0x000fe200078e020a */
[----:B------:R-:W-:-:S02]  /*3760*/  @P1 SHF.R.U32.HI R10, RZ, 0x1, R19 ;  /* 0x00000001ff0a1819 */ /* 0x000fc40000011613 */
[----:B------:R-:W-:Y:S02]  /*3770*/  @P2 SEL R7, RZ, 0xffffffff, P4 ;  /* 0xffffffffff072807 */ /* 0x000fe40002000000 */
[C---:B------:R-:W-:Y:S02]  /*3780*/  ISETP.NE.AND P4, PT, R5.reuse, 0x3, PT ;  /* 0x000000030500780c */ /* 0x040fe40003f85270 */
[----:B------:R-:W-:Y:S02]  /*3790*/  LOP3.LUT R5, R5, 0xfe, RZ, 0xc0, !PT ;  /* 0x000000fe05057812 */ /* 0x000fe400078ec0ff */
[----:B------:R-:W-:Y:S02]  /*37a0*/  @P1 SHF.R.U32.HI R9, RZ, 0x2, R19 ;  /* 0x00000002ff091819 */ /* 0x000fe40000011613 */
[----:B------:R-:W-:Y:S02]  /*37b0*/  ISETP.NE.AND P2, PT, R5, 0x2, PT ;  /* 0x000000020500780c */ /* 0x000fe40003f45270 */
[----:B------:R-:W-:-:S02]  /*37c0*/  @P1 LOP3.LUT R11, R10, 0x1, RZ, 0xc0, !PT ;  /* 0x000000010a0b1812 */ /* 0x000fc400078ec0ff */
[----:B------:R-:W-:Y:S01]  /*37d0*/  @P1 LOP3.LUT R5, R9, 0x1, RZ, 0xc0, !PT ;  /* 0x0000000109051812 */ /* 0x000fe200078ec0ff */
[----:B------:R-:W-:Y:S01]  /*37e0*/  IMAD.MOV.U32 R9, RZ, RZ, RZ ;  /* 0x000000ffff097224 */ /* 0x000fe200078e00ff */
[----:B------:R-:W-:Y:S02]  /*37f0*/  @P1 LOP3.LUT R10, R19, 0x1, RZ, 0xc0, !PT ;  /* 0x00000001130a1812 */ /* 0x000fe400078ec0ff */
[----:B------:R-:W-:Y:S02]  /*3800*/  LOP3.LUT R13, R13, 0x1, RZ, 0xc0, !PT ;  /* 0x000000010d0d7812 */ /* 0x000fe400078ec0ff */
[----:B------:R-:W-:Y:S02]  /*3810*/  @P1 IADD3 R9, PT, PT, R5, R10, R11 ;  /* 0x0000000a05091210 */ /* 0x000fe40007ffe00b */
[----:B------:R-:W-:Y:S02]  /*3820*/  SHF.R.U32.HI R5, RZ, 0x2, R37 ;  /* 0x00000002ff057819 */ /* 0x000fe40000011625 */
[----:B------:R-:W-:-:S02]  /*3830*/  @!P0 SHF.R.U32.HI R11, RZ, 0x1, R17 ;  /* 0x00000001ff0b8819 */ /* 0x000fc40000011611 */
[----:B------:R-:W-:Y:S02]  /*3840*/  LOP3.LUT R5, R5, 0x1, RZ, 0xc0, !PT ;  /* 0x0000000105057812 */ /* 0x000fe400078ec0ff */
[----:B------:R-:W-:Y:S02]  /*3850*/  LOP3.LUT R10, R37, 0x1, RZ, 0xc0, !PT ;  /* 0x00000001250a7812 */ /* 0x000fe400078ec0ff */
[----:B------:R-:W-:Y:S02]  /*3860*/  @!P0 LOP3.LUT R11, R11, 0x1, RZ, 0xc0, !PT ;  /* 0x000000010b0b8812 */ /* 0x000fe400078ec0ff */
[----:B------:R-:W-:Y:S02]  /*3870*/  IADD3 R9, PT, PT, R10, R9, R5 ;  /* 0x000000090a097210 */ /* 0x000fe40007ffe005 */
[----:B------:R-:W-:Y:S02]  /*3880*/  LOP3.LUT R7, R7, 0x1, RZ, 0xc0, !PT ;  /* 0x0000000107077812 */ /* 0x000fe400078ec0ff */
[----:B------:R-:W-:-:S02]  /*3890*/  @!P0 IADD3 R26, PT, PT, R26, R9, R11 ;  /* 0x000000091a1a8210 */ /* 0x000fc40007ffe00b */
[----:B------:R-:W-:Y:S02]  /*38a0*/  SEL R11, RZ, 0xffffffff, P4 ;  /* 0xffffffffff0b7807 */ /* 0x000fe40002000000 */
[----:B------:R-:W-:Y:S01]  /*38b0*/  LOP3.LUT P4, RZ, R36, 0x20000000, RZ, 0xc0, !PT ;  /* 0x2000000024ff7812 */ /* 0x000fe2000788c0ff */
[----:B------:R-:W-:Y:S01]  /*38c0*/  @!P0 IMAD.IADD R9, R26, 0x1, R27 ;  /* 0x000000011a098824 */ /* 0x000fe200078e021b */
[----:B------:R-:W-:Y:S02]  /*38d0*/  SEL R26, RZ, 0x40000, P5 ;  /* 0x00040000ff1a7807 */ /* 0x000fe40002800000 */
[----:B------:R-:W-:Y:S02]  /*38e0*/  ISETP.NE.U32.AND P5, PT, R22, 0x1, PT ;  /* 0x000000011600780c */ /* 0x000fe40003fa5070 */
[----:B------:R-:W-:Y:S02]  /*38f0*/  SEL R22, RZ, 0x80000, P3 ;  /* 0x00080000ff167807 */ /* 0x000fe40001800000 */
[----:B------:R-:W-:-:S02]  /*3900*/  ISETP.NE.U32.AND P3, PT, R12, 0x1, PT ;  /* 0x000000010c00780c */ /* 0x000fc40003f65070 */
[----:B------:R-:W-:Y:S01]  /*3910*/  LOP3.LUT R15, R26, R15, RZ, 0xfc, !PT ;  /* 0x0000000f1a0f7212 */ /* 0x000fe200078efcff */
[----:B------:R-:W-:Y:S02]  /*3920*/  IMAD.MOV.U32 R26, RZ, RZ, RZ ;  /* 0x000000ffff1a7224 */ /* 0x000fe400078e00ff */
[----:B------:R-:W-:Y:S02]  /*3930*/  @P4 SEL R11, RZ, 0xffffffff, P2 ;  /* 0xffffffffff0b4807 */ /* 0x000fe40001000000 */
[C---:B------:R-:W-:Y:S02]  /*3940*/  ISETP.NE.AND P4, PT, R9.reuse, 0x3, PT ;  /* 0x000000030900780c */ /* 0x040fe40003f85270 */
[----:B------:R-:W-:Y:S02]  /*3950*/  LOP3.LUT R9, R9, 0xfe, RZ, 0xc0, !PT ;  /* 0x000000fe09097812 */ /* 0x000fe400078ec0ff */
[----:B------:R-:W-:Y:S02]  /*3960*/  LOP3.LUT R11, R11, 0x1, RZ, 0xc0, !PT ;  /* 0x000000010b0b7812 */ /* 0x000fe400078ec0ff */
[----:B------:R-:W-:-:S02]  /*3970*/  ISETP.NE.AND P2, PT, R9, 0x2, PT ;  /* 0x000000020900780c */ /* 0x000fc40003f45270 */
[----:B------:R-:W-:Y:S02]  /*3980*/  SEL R9, RZ, 0xffffffff, P4 ;  /* 0xffffffffff097807 */ /* 0x000fe40002000000 */
[----:B------:R-:W-:-:S13]  /*3990*/  LOP3.LUT P4, RZ, R37, 0x2, RZ, 0xc0, !PT ;  /* 0x0000000225ff7812 */ /* 0x000fda000788c0ff */
[----:B------:R-:W-:Y:S02]  /*39a0*/  @P4 SEL R9, RZ, 0xffffffff, P2 ;  /* 0xffffffffff094807 */ /* 0x000fe40001000000 */
[----:B------:R-:W-:Y:S02]  /*39b0*/  ISETP.NE.U32.AND P4, PT, R6, 0x1, PT ;  /* 0x000000010600780c */ /* 0x000fe40003f85070 */
[----:B------:R-:W-:Y:S02]  /*39c0*/  SEL R6, RZ, 0x400000, P5 ;  /* 0x00400000ff067807 */ /* 0x000fe40002800000 */
[----:B------:R-:W-:Y:S02]  /*39d0*/  SEL R12, RZ, 0x100000, P4 ;  /* 0x00100000ff0c7807 */ /* 0x000fe40002000000 */
[----:B------:R-:W-:Y:S02]  /*39e0*/  ISETP.NE.U32.AND P4, PT, R14, 0x1, PT ;  /* 0x000000010e00780c */ /* 0x000fe40003f85070 */
[----:B------:R-:W-:-:S02]  /*39f0*/  @P1 SHF.R.U32.HI R14, RZ, 0x1e, R18 ;  /* 0x0000001eff0e1819 */ /* 0x000fc40000011612 */
[----:B------:R-:W-:Y:S02]  /*3a00*/  ISETP.NE.U32.AND P5, PT, R25, 0x1, PT ;  /* 0x000000011900780c */ /* 0x000fe40003fa5070 */
[----:B------:R-:W-:Y:S02]  /*3a10*/  @P1 LOP3.LUT R27, R14, 0x1, RZ, 0xc0, !PT ;  /* 0x000000010e1b1812 */ /* 0x000fe400078ec0ff */
[----:B------:R-:W-:Y:S02]  /*3a20*/  LOP3.LUT R25, R22, R15, RZ, 0xfc, !PT ;  /* 0x0000000f16197212 */ /* 0x000fe400078efcff */
[----:B------:R-:W-:Y:S02]  /*3a30*/  @P1 LEA.HI R14, R18, R27, RZ, 0x1 ;  /* 0x0000001b120e1211 */ /* 0x000fe400078f08ff */
[----:B------:R-:W-:Y:S02]  /*3a40*/  @P1 LOP3.LUT R15, R19, 0x1, RZ, 0xc0, !PT ;  /* 0x00000001130f1812 */ /* 0x000fe400078ec0ff */
[----:B------:R-:W-:-:S02]  /*3a50*/  LOP3.LUT R25, R12, R25, RZ, 0xfc, !PT ;  /* 0x000000190c197212 */ /* 0x000fc400078efcff */
[----:B------:R-:W-:Y:S01]  /*3a60*/  @P1 SHF.R.U32.HI R22, RZ, 0x2, R19 ;  /* 0x00000002ff161819 */ /* 0x000fe20000011613 */
[----:B------:R-:W-:Y:S01]  /*3a70*/  @P1 IMAD.IADD R26, R14, 0x1, R15 ;  /* 0x000000010e1a1824 */ /* 0x000fe200078e020f */
[--C-:B------:R-:W-:Y:S02]  /*3a80*/  @P1 SHF.R.U32.HI R14, RZ, 0x1, R19.reuse ;  /* 0x00000001ff0e1819 */ /* 0x100fe40000011613 */
[----:B------:R-:W-:Y:S02]  /*3a90*/  @P1 SHF.R.U32.HI R12, RZ, 0x3, R19 ;  /* 0x00000003ff0c1819 */ /* 0x000fe40000011613 */
[----:B------:R-:W-:Y:S02]  /*3aa0*/  ISETP.NE.U32.AND P2, PT, R8, 0x1, PT ;  /* 0x000000010800780c */ /* 0x000fe40003f45070 */
[----:B------:R-:W-:Y:S01]  /*3ab0*/  @P1 LOP3.LUT R15, R14, 0x1, RZ, 0xc0, !PT ;  /* 0x000000010e0f1812 */ /* 0x000fe200078ec0ff */
[----:B------:R-:W-:Y:S01]  /*3ac0*/  IMAD.MOV.U32 R14, RZ, RZ, RZ ;  /* 0x000000ffff0e7224 */ /* 0x000fe200078e00ff */
[----:B------:R-:W-:-:S02]  /*3ad0*/  @P1 LOP3.LUT R22, R22, 0x1, RZ, 0xc0, !PT ;  /* 0x0000000116161812 */ /* 0x000fc400078ec0ff */
[----:B------:R-:W-:Y:S02]  /*3ae0*/  @P1 LOP3.LUT R12, R12, 0x1, RZ, 0xc0, !PT ;  /* 0x000000010c0c1812 */ /* 0x000fe400078ec0ff */
[----:B------:R-:W-:Y:S02]  /*3af0*/  SEL R8, RZ, 0x200000, P2 ;  /* 0x00200000ff087807 */ /* 0x000fe40001000000 */
[----:B------:R-:W-:Y:S02]  /*3b00*/  @P1 IADD3 R14, PT, PT, R12, R15, R22 ;  /* 0x0000000f0c0e1210 */ /* 0x000fe40007ffe016 */
[--C-:B------:R-:W-:Y:S02]  /*3b10*/  SHF.R.U32.HI R12, RZ, 0x1, R37.reuse ;  /* 0x00000001ff0c7819 */ /* 0x100fe40000011625 */
[----:B------:R-:W-:Y:S02]  /*3b20*/  SHF.R.U32.HI R15, RZ, 0x3, R37 ;  /* 0x00000003ff0f7819 */ /* 0x000fe40000011625 */
[----:B------:R-:W-:-:S02]  /*3b30*/  LOP3.LUT R27, R8, R25, RZ, 0xfc, !PT ;  /* 0x00000019081b7212 */ /* 0x000fc400078efcff */
[--C-:B------:R-:W-:Y:S02]  /*3b40*/  @!P0 SHF.R.U32.HI R8, RZ, 0x1, R17.reuse ;  /* 0x00000001ff088819 */ /* 0x100fe40000011611 */
[----:B------:R-:W-:Y:S02]  /*3b50*/  LOP3.LUT R12, R12, 0x1, RZ, 0xc0, !PT ;  /* 0x000000010c0c7812 */ /* 0x000fe400078ec0ff */
[----:B------:R-:W-:Y:S02]  /*3b60*/  LOP3.LUT R15, R15, 0x1, RZ, 0xc0, !PT ;  /* 0x000000010f0f7812 */ /* 0x000fe400078ec0ff */
[----:B------:R-:W-:Y:S02]  /*3b70*/  @!P0 SHF.R.U32.HI R22, RZ, 0x2, R17 ;  /* 0x00000002ff168819 */ /* 0x000fe40000011611 */
[----:B------:R-:W-:Y:S02]  /*3b80*/  @!P0 LOP3.LUT R25, R8, 0x1, RZ, 0xc0, !PT ;  /* 0x0000000108198812 */ /* 0x000fe400078ec0ff */
[----:B------:R-:W-:-:S02]  /*3b90*/  @!P0 LOP3.LUT R8, R22, 0x1, RZ, 0xc0, !PT ;  /* 0x0000000116088812 */ /* 0x000fc400078ec0ff */
[----:B------:R-:W-:Y:S02]  /*3ba0*/  IADD3 R14, PT, PT, R12, R14, R15 ;  /* 0x0000000e0c0e7210 */ /* 0x000fe40007ffe00f */
[----:B------:R-:W-:Y:S02]  /*3bb0*/  LOP3.LUT R27, R6, R27, RZ, 0xfc, !PT ;  /* 0x0000001b061b7212 */ /* 0x000fe400078efcff */
[----:B------:R-:W-:Y:S02]  /*3bc0*/  @!P0 IADD3 R8, PT, PT, R25, R14, R8 ;  /* 0x0000000e19088210 */ /* 0x000fe40007ffe008 */
[----:B------:R-:W-:Y:S02]  /*3bd0*/  @!P0 SHF.R.U32.HI R25, RZ, 0x3, R17 ;  /* 0x00000003ff198819 */ /* 0x000fe40000011611 */
[----:B------:R-:W-:Y:S02]  /*3be0*/  SEL R6, RZ, 0x800000, P3 ;  /* 0x00800000ff067807 */ /* 0x000fe40001800000 */
[----:B------:R-:W-:-:S02]  /*3bf0*/  @!P0 LOP3.LUT R25, R25, 0x1, RZ, 0xc0, !PT ;  /* 0x0000000119198812 */ /* 0x000fc400078ec0ff */
[----:B------:R-:W-:Y:S02]  /*3c00*/  ISETP.NE.U32.AND P2, PT, R24, 0x1, PT ;  /* 0x000000011800780c */ /* 0x000fe40003f45070 */
[----:B------:R-:W-:Y:S01]  /*3c10*/  LOP3.LUT R27, R6, R27, RZ, 0xfc, !PT ;  /* 0x0000001b061b7212 */ /* 0x000fe200078efcff */
[----:B------:R-:W-:Y:S01]  /*3c20*/  @!P0 IMAD.IADD R14, R8, 0x1, R25 ;  /* 0x00000001080e8824 */ /* 0x000fe200078e0219 */
[----:B------:R-:W-:Y:S02]  /*3c30*/  SEL R6, RZ, 0x1000000, P4 ;  /* 0x01000000ff067807 */ /* 0x000fe40002000000 */
[----:B------:R-:W-:Y:S02]  /*3c40*/  ISETP.NE.U32.AND P4, PT, R13, 0x1, PT ;  /* 0x000000010d00780c */ /* 0x000fe40003f85070 */
[C---:B------:R-:W-:Y:S02]  /*3c50*/  ISETP.NE.AND P3, PT, R14.reuse, 0x3, PT ;  /* 0x000000030e00780c */ /* 0x040fe40003f65270 */
[----:B------:R-:W-:-:S02]  /*3c60*/  LOP3.LUT R14, R14, 0xfe, RZ, 0xc0, !PT ;  /* 0x000000fe0e0e7812 */ /* 0x000fc400078ec0ff */
[----:B------:R-:W-:Y:S02]  /*3c70*/  SEL R8, RZ, 0x2000000, P2 ;  /* 0x02000000ff087807 */ /* 0x000fe40001000000 */
[----:B------:R-:W-:Y:S02]  /*3c80*/  ISETP.NE.AND P2, PT, R14, 0x2, PT ;  /* 0x000000020e00780c */ /* 0x000fe40003f45270 */
[----:B------:R-:W-:Y:S02]  /*3c90*/  LOP3.LUT R13, R6, R27, RZ, 0xfc, !PT ;  /* 0x0000001b060d7212 */ /* 0x000fe400078efcff */
[--C-:B------:R-:W-:Y:S02]  /*3ca0*/  @P1 SHF.R.U32.HI R14, RZ, 0x2, R19.reuse ;  /* 0x00000002ff0e1819 */ /* 0x100fe40000011613 */
[--C-:B------:R-:W-:Y:S02]  /*3cb0*/  @P1 SHF.R.U32.HI R22, RZ, 0x3, R19.reuse ;  /* 0x00000003ff161819 */ /* 0x100fe40000011613 */
[----:B------:R-:W-:-:S02]  /*3cc0*/  @P1 SHF.R.U32.HI R6, RZ, 0x4, R19 ;  /* 0x00000004ff061819 */ /* 0x000fc40000011613 */
[----:B------:R-:W-:Y:S01]  /*3cd0*/  @P1 LOP3.LUT R25, R14, 0x1, RZ, 0xc0, !PT ;  /* 0x000000010e191812 */ /* 0x000fe200078ec0ff */
[----:B------:R-:W-:Y:S01]  /*3ce0*/  IMAD.MOV.U32 R14, RZ, RZ, RZ ;  /* 0x000000ffff0e7224 */ /* 0x000fe200078e00ff */
[----:B------:R-:W-:Y:S02]  /*3cf0*/  @P1 LOP3.LUT R22, R22, 0x1, RZ, 0xc0, !PT ;  /* 0x0000000116161812 */ /* 0x000fe400078ec0ff */
[----:B------:R-:W-:Y:S02]  /*3d00*/  @P1 LOP3.LUT R6, R6, 0x1, RZ, 0xc0, !PT ;  /* 0x0000000106061812 */ /* 0x000fe400078ec0ff */
[--C-:B------:R-:W-:Y:S02]  /*3d10*/  SHF.R.U32.HI R27, RZ, 0x6, R37.reuse ;  /* 0x00000006ff1b7819 */ /* 0x100fe40000011625 */
[----:B------:R-:W-:Y:S02]  /*3d20*/  @P1 IADD3 R14, PT, PT, R6, R25, R22 ;  /* 0x00000019060e1210 */ /* 0x000fe40007ffe016 */
[----:B------:R-:W-:-:S02]  /*3d30*/  SHF.R.U32.HI R6, RZ, 0x4, R37 ;  /* 0x00000004ff067819 */ /* 0x000fc40000011625 */
[----:B------:R-:W-:Y:S02]  /*3d40*/  LOP3.LUT R27, R27, 0x1, RZ, 0xc0, !PT ;  /* 0x000000011b1b7812 */ /* 0x000fe400078ec0ff */
[----:B------:R-:W-:Y:S02]  /*3d50*/  LOP3.LUT R6, R6, 0x1, RZ, 0xc0, !PT ;  /* 0x0000000106067812 */ /* 0x000fe400078ec0ff */
[----:B------:R-:W-:Y:S02]  /*3d60*/  IADD3 R23, PT, PT, R23, R26, R10 ;  /* 0x0000001a17177210 */ /* 0x000fe40007ffe00a */
[----:B------:R-:W-:Y:S02]  /*3d70*/  IADD3 R22, PT, PT, R5, R14, R6 ;  /* 0x0000000e05167210 */ /* 0x000fe40007ffe006 */
[--C-:B------:R-:W-:Y:S02]  /*3d80*/  @!P0 SHF.R.U32.HI R5, RZ, 0x2, R17.reuse ;  /* 0x00000002ff058819 */ /* 0x100fe40000011611 */
[----:B------:R-:W-:-:S02]  /*3d90*/  @!P0 SHF.R.U32.HI R14, RZ, 0x3, R17 ;  /* 0x00000003ff0e8819 */ /* 0x000fc40000011611 */
[----:B------:R-:W-:Y:S02]  /*3da0*/  @!P0 LOP3.LUT R5, R5, 0x1, RZ, 0xc0, !PT ;  /* 0x0000000105058812 */ /* 0x000fe400078ec0ff */
[----:B------:R-:W-:Y:S02]  /*3db0*/  @!P0 LOP3.LUT R14, R14, 0x1, RZ, 0xc0, !PT ;  /* 0x000000010e0e8812 */ /* 0x000fe400078ec0ff */
[----:B------:R-:W-:Y:S02]  /*3dc0*/  @!P0 SHF.R.U32.HI R10, RZ, 0x1e, R16 ;  /* 0x0000001eff0a8819 */ /* 0x000fe40000011610 */
[----:B------:R-:W-:Y:S02]  /*3dd0*/  @!P0 IADD3 R25, PT, PT, R5, R22, R14 ;  /* 0x0000001605198210 */ /* 0x000fe40007ffe00e */
[----:B------:R-:W-:Y:S02]  /*3de0*/  LOP3.LUT R5, R8, R13, RZ, 0xfc, !PT ;  /* 0x0000000d08057212 */ /* 0x000fe400078efcff */
[----:B------:R-:W-:-:S02]  /*3df0*/  @!P0 SHF.R.U32.HI R8, RZ, 0x4, R17 ;  /* 0x00000004ff088819 */ /* 0x000fc40000011611 */
[----:B------:R-:W-:Y:S02]  /*3e00*/  SEL R14, RZ, 0xffffffff, P3 ;  /* 0xffffffffff0e7807 */ /* 0x000fe40001800000 */
[----:B------:R-:W-:Y:S02]  /*3e10*/  LOP3.LUT P3, RZ, R37, 0x4, RZ, 0xc0, !PT ;  /* 0x0000000425ff7812 */ /* 0x000fe4000786c0ff */
[----:B------:R-:W-:Y:S02]  /*3e20*/  @!P0 LOP3.LUT R8, R8, 0x1, RZ, 0xc0, !PT ;  /* 0x0000000108088812 */ /* 0x000fe400078ec0ff */
[----:B------:R-:W-:Y:S02]  /*3e30*/  @P1 SHF.R.U32.HI R13, RZ, 0x3, R19 ;  /* 0x00000003ff0d1819 */ /* 0x000fe40000011613 */
[----:B------:R-:W-:Y:S01]  /*3e40*/  @!P0 LOP3.LUT R26, R10, 0x1, RZ, 0xc0, !PT ;  /* 0x000000010a1a8812 */ /* 0x000fe200078ec0ff */
[----:B------:R-:W-:Y:S01]  /*3e50*/  @!P0 IMAD.IADD R22, R25, 0x1, R8 ;  /* 0x0000000119168824 */ /* 0x000fe200078e0208 */
[----:B------:R-:W-:Y:S01]  /*3e60*/  @P1 LOP3.LUT R25, R13, 0x1, RZ, 0xc0, !PT ;  /* 0x000000010d191812 */ /* 0x000fe200078ec0ff */
[----:B------:R-:W-:Y:S01]  /*3e70*/  IMAD.MOV.U32 R13, RZ, RZ, RZ ;  /* 0x000000ffff0d7224 */ /* 0x000fe200078e00ff */
[----:B------:R-:W-:-:S02]  /*3e80*/  @!P0 LEA.HI R10, R16, R23, RZ, 0x1 ;  /* 0x00000017100a8211 */ /* 0x000fc400078f08ff */
[C---:B------:R-:W-:Y:S02]  /*3e90*/  LOP3.LUT R8, R22.reuse, 0xfe, RZ, 0xc0, !PT ;  /* 0x000000fe16087812 */ /* 0x040fe400078ec0ff */
[----:B------:R-:W-:Y:S02]  /*3ea0*/  @P3 SEL R14, RZ, 0xffffffff, P2 ;  /* 0xffffffffff0e3807 */ /* 0x000fe40001000000 */
[----:B------:R-:W-:Y:S02]  /*3eb0*/  ISETP.NE.AND P3, PT, R22, 0x3, PT ;  /* 0x000000031600780c */ /* 0x000fe40003f65270 */
[----:B------:R-:W-:Y:S02]  /*3ec0*/  ISETP.NE.AND P2, PT, R8, 0x2, PT ;  /* 0x000000020800780c */ /* 0x000fe40003f45270 */
[--C-:B------:R-:W-:Y:S02]  /*3ed0*/  @P1 SHF.R.U32.HI R22, RZ, 0x4, R19.reuse ;  /* 0x00000004ff161819 */ /* 0x100fe40000011613 */
[----:B------:R-:W-:-:S02]  /*3ee0*/  @P1 SHF.R.U32.HI R8, RZ, 0x5, R19 ;  /* 0x00000005ff081819 */ /* 0x000fc40000011613 */
[----:B------:R-:W-:Y:S02]  /*3ef0*/  @P1 LOP3.LUT R22, R22, 0x1, RZ, 0xc0, !PT ;  /* 0x0000000116161812 */ /* 0x000fe400078ec0ff */
[----:B------:R-:W-:Y:S02]  /*3f00*/  @P1 LOP3.LUT R8, R8, 0x1, RZ, 0xc0, !PT ;  /* 0x0000000108081812 */ /* 0x000fe400078ec0ff */
[----:B------:R-:W-:Y:S02]  /*3f10*/  P2R R28, PR, RZ, 0x10 ;  /* 0x00000010ff1c7803 */ /* 0x000fe40000000000 */
[----:B------:R-:W-:Y:S02]  /*3f20*/  @P1 IADD3 R13, PT, PT, R8, R25, R22 ;  /* 0x00000019080d1210 */ /* 0x000fe40007ffe016 */
[----:B------:R-:W-:Y:S02]  /*3f30*/  SHF.R.U32.HI R8, RZ, 0x5, R37 ;  /* 0x00000005ff087819 */ /* 0x000fe40000011625 */
[----:B------:R-:W-:-:S02]  /*3f40*/  @!P0 SHF.R.U32.HI R25, RZ, 0x4, R17 ;  /* 0x00000004ff198819 */ /* 0x000fc40000011611 */
[----:B------:R-:W-:Y:S02]  /*3f50*/  LOP3.LUT R8, R8, 0x1, RZ, 0xc0, !PT ;  /* 0x0000000108087812 */ /* 0x000fe400078ec0ff */
[----:B------:R-:W-:Y:S02]  /*3f60*/  LOP3.LUT P4, RZ, R37, 0x400, RZ, 0xc0, !PT ;  /* 0x0000040025ff7812 */ /* 0x000fe4000788c0ff */
[----:B------:R-:W-:Y:S02]  /*3f70*/  IADD3 R13, PT, PT, R15, R13, R8 ;  /* 0x0000000d0f0d7210 */ /* 0x000fe40007ffe008 */
[----:B------:R-:W-:Y:S02]  /*3f80*/  @!P0 SHF.R.U32.HI R15, RZ, 0x3, R17 ;  /* 0x00000003ff0f8819 */ /* 0x000fe40000011611 */
[----:B------:R-:W-:Y:S02]  /*3f90*/  P2R R24, PR, RZ, 0x20 ;  /* 0x00000020ff187803 */ /* 0x000fe40000000000 */
[----:B------:R-:W-:-:S02]  /*3fa0*/  @!P0 LOP3.LUT R22, R15, 0x1, RZ, 0xc0, !PT ;  /* 0x000000010f168812 */ /* 0x000fc400078ec0ff */
[----:B------:R-:W-:Y:S02]  /*3fb0*/  @!P0 LOP3.LUT R15, R25, 0x1, RZ, 0xc0, !PT ;  /* 0x00000001190f8812 */ /* 0x000fe400078ec0ff */
[----:B------:R-:W-:Y:S02]  /*3fc0*/  @P1 SHF.R.U32.HI R25, RZ, 0x5, R19 ;  /* 0x00000005ff191819 */ /* 0x000fe40000011613 */
[----:B------:R-:W-:Y:S02]  /*3fd0*/  @!P0 IADD3 R15, PT, PT, R22, R13, R15 ;  /* 0x0000000d160f8210 */ /* 0x000fe40007ffe00f */
[----:B------:R-:W-:Y:S02]  /*3fe0*/  SEL R22, RZ, 0xffffffff, P3 ;  /* 0xffffffffff167807 */ /* 0x000fe40001800000 */
[----:B------:R-:W-:Y:S01]  /*3ff0*/  LOP3.LUT P3, RZ, R37, 0x8, RZ, 0xc0, !PT ;  /* 0x0000000825ff7812 */ /* 0x000fe2000786c0ff */
[----:B------:R-:W-:Y:S01]  /*4000*/  @!P0 IMAD.IADD R13, R15, 0x1, R30 ;  /* 0x000000010f0d8824 */ /* 0x000fe200078e021e */
[----:B------:R-:W-:-:S02]  /*4010*/  @P1 LOP3.LUT R25, R25, 0x1, RZ, 0xc0, !PT ;  /* 0x0000000119191812 */ /* 0x000fc400078ec0ff */
[----:B------:R-:W-:Y:S02]  /*4020*/  LOP3.LUT R9, R9, 0x1, RZ, 0xc0, !PT ;  /* 0x0000000109097812 */ /* 0x000fe400078ec0ff */
[----:B------:R-:W-:Y:S02]  /*4030*/  LOP3.LUT R15, R13, 0xfe, RZ, 0xc0, !PT ;  /* 0x000000fe0d0f7812 */ /* 0x000fe400078ec0ff */
[----:B------:R-:W-:-:S05]  /*4040*/  LOP3.LUT R14, R14, 0x1, RZ, 0xc0, !PT ;  /* 0x000000010e0e7812 */ /* 0x000fca00078ec0ff */
[----:B------:R-:W-:Y:S02]  /*4050*/  @P3 SEL R22, RZ, 0xffffffff, P2 ;  /* 0xffffffffff163807 */ /* 0x000fe40001000000 */
        /* <DEDUP_REMOVED lines=9> */
[----:B------:R-:W-:Y:S02]  /*40f0*/  @!P0 SHF.R.U32.HI R15, RZ, 0x5, R17 ;  /* 0x00000005ff0f8819 */ /* 0x000fe40000011611 */
[----:B------:R-:W-:Y:S02]  /*4100*/  IADD3 R6, PT, PT, R6, R13, R27 ;  /* 0x0000000d06067210 */ /* 0x000fe40007ffe01b */
[----:B------:R-:W-:Y:S02]  /*4110*/  @!P0 SHF.R.U32.HI R13, RZ, 0x4, R17 ;  /* 0x00000004ff0d8819 */ /* 0x000fe40000011611 */
[----:B------:R-:W-:-:S02]  /*4120*/  @!P0 LOP3.LUT R15, R15, 0x1, RZ, 0xc0, !PT ;  /* 0x000000010f0f8812 */ /* 0x000fc400078ec0ff */
[----:B------:R-:W-:Y:S02]  /*4130*/  @!P0 LOP3.LUT R13, R13, 0x1, RZ, 0xc0, !PT ;  /* 0x000000010d0d8812 */ /* 0x000fe400078ec0ff */
[----:B------:R-:W-:Y:S02]  /*4140*/  @!P0 SHF.R.U32.HI R30, RZ, 0x6, R17 ;  /* 0x00000006ff1e8819 */ /* 0x000fe40000011611 */
[----:B------:R-:W-:Y:S02]  /*4150*/  @!P0 IADD3 R13, PT, PT, R13, R6, R15 ;  /* 0x000000060d0d8210 */ /* 0x000fe40007ffe00f */
[----:B------:R-:W-:Y:S02]  /*4160*/  SEL R15, RZ, 0xffffffff, P3 ;  /* 0xffffffffff0f7807 */ /* 0x000fe40001800000 */
[----:B------:R-:W-:Y:S02]  /*4170*/  LOP3.LUT P3, RZ, R37, 0x10, RZ, 0xc0, !PT ;  /* 0x0000001025ff7812 */ /* 0x000fe4000786c0ff */
[----:B------:R-:W-:-:S02]  /*4180*/  @!P0 LOP3.LUT R30, R30, 0x1, RZ, 0xc0, !PT ;  /* 0x000000011e1e8812 */ /* 0x000fc400078ec0ff */
[----:B------:R-:W-:-:S03]  /*4190*/  @P1 SHF.R.U32.HI R25, RZ, 0x6, R19 ;  /* 0x00000006ff191819 */ /* 0x000fc60000011613 */
[----:B------:R-:W-:Y:S01]  /*41a0*/  @!P0 IMAD.IADD R6, R13, 0x1, R30 ;  /* 0x000000010d068824 */ /* 0x000fe200078e021e */
[----:B------:R-:W-:-:S04]  /*41b0*/  @P1 LOP3.LUT R25, R25, 0x1, RZ, 0xc0, !PT ;  /* 0x0000000119191812 */ /* 0x000fc800078ec0ff */
[C---:B------:R-:W-:Y:S02]  /*41c0*/  LOP3.LUT R13, R6.reuse, 0xfe, RZ, 0xc0, !PT ;  /* 0x000000fe060d7812 */ /* 0x040fe400078ec0ff */
[----:B------:R-:W-:Y:S02]  /*41d0*/  @P3 SEL R15, RZ, 0xffffffff, P2 ;  /* 0xffffffffff0f3807 */ /* 0x000fe40001000000 */
[----:B------:R-:W-:Y:S02]  /*41e0*/  ISETP.NE.AND P3, PT, R6, 0x3, PT ;  /* 0x000000030600780c */ /* 0x000fe40003f65270 */
[----:B------:R-:W-:Y:S02]  /*41f0*/  ISETP.NE.AND P2, PT, R13, 0x2, PT ;  /* 0x000000020d00780c */ /* 0x000fe40003f45270 */
[--C-:B------:R-:W-:Y:S02]  /*4200*/  @P1 SHF.R.U32.HI R6, RZ, 0x5, R19.reuse ;  /* 0x00000005ff061819 */ /* 0x100fe40000011613 */
[----:B------:R-:W-:-:S02]  /*4210*/  @P1 SHF.R.U32.HI R13, RZ, 0x7, R19 ;  /* 0x00000007ff0d1819 */ /* 0x000fc40000011613 */
        /* <DEDUP_REMOVED lines=8> */
[----:B------:R-:W-:Y:S02]  /*42a0*/  @!P0 LOP3.LUT R30, R30, 0x1, RZ, 0xc0, !PT ;  /* 0x000000011e1e8812 */ /* 0x000fe400078ec0ff */
[----:B------:R-:W-:Y:S02]  /*42b0*/  IADD3 R6, PT, PT, R8, R6, R25 ;  /* 0x0000000608067210 */ /* 0x000fe40007ffe019 */
[----:B------:R-:W-:-:S04]  /*42c0*/  @!P0 SHF.R.U32.HI R8, RZ, 0x5, R17 ;  /* 0x00000005ff088819 */ /* 0x000fc80000011611 */
[----:B------:R-:W-:Y:S02]  /*42d0*/  @!P0 LOP3.LUT R13, R8, 0x1, RZ, 0xc0, !PT ;  /* 0x00000001080d8812 */ /* 0x000fe400078ec0ff */
[----:B------:R-:W-:Y:S02]  /*42e0*/  SEL R8, RZ, 0xffffffff, P3 ;  /* 0xffffffffff087807 */ /* 0x000fe40001800000 */
[----:B------:R-:W-:Y:S02]  /*42f0*/  LOP3.LUT P3, RZ, R37, 0x20, RZ, 0xc0, !PT ;  /* 0x0000002025ff7812 */ /* 0x000fe4000786c0ff */
[----:B------:R-:W-:-:S05]  /*4300*/  @!P0 IADD3 R13, PT, PT, R13, R6, R29 ;  /* 0x000000060d0d8210 */ /* 0x000fca0007ffe01d */
[----:B------:R-:W-:Y:S01]  /*4310*/  @!P0 IMAD.IADD R6, R13, 0x1, R30 ;  /* 0x000000010d068824 */ /* 0x000fe200078e021e */
[--C-:B------:R-:W-:Y:S02]  /*4320*/  @P1 SHF.R.U32.HI R13, RZ, 0x6, R19.reuse ;  /* 0x00000006ff0d1819 */ /* 0x100fe40000011613 */
[----:B------:R-:W-:Y:S02]  /*4330*/  @P1 SHF.R.U32.HI R30, RZ, 0x7, R19 ;  /* 0x00000007ff1e1819 */ /* 0x000fe40000011613 */
[----:B------:R-:W-:Y:S02]  /*4340*/  @P1 LOP3.LUT R32, R13, 0x1, RZ, 0xc0, !PT ;  /* 0x000000010d201812 */ /* 0x000fe400078ec0ff */
[----:B------:R-:W-:Y:S02]  /*4350*/  @P3 SEL R8, RZ, 0xffffffff, P2 ;  /* 0xffffffffff083807 */ /* 0x000fe40001000000 */
[C---:B------:R-:W-:Y:S02]  /*4360*/  ISETP.NE.AND P3, PT, R6.reuse, 0x3, PT ;  /* 0x000000030600780c */ /* 0x040fe40003f65270 */
[----:B------:R-:W-:-:S02]  /*4370*/  LOP3.LUT R6, R6, 0xfe, RZ, 0xc0, !PT ;  /* 0x000000fe06067812 */ /* 0x000fc400078ec0ff */
[----:B------:R-:W-:Y:S01]  /*4380*/  @P1 LOP3.LUT R13, R30, 0x1, RZ, 0xc0, !PT ;  /* 0x000000011e0d1812 */ /* 0x000fe200078ec0ff */
[----:B------:R-:W-:Y:S01]  /*4390*/  IMAD.MOV.U32 R30, RZ, RZ, RZ ;  /* 0x000000ffff1e7224 */ /* 0x000fe200078e00ff */
[----:B------:R-:W-:Y:S02]  /*43a0*/  ISETP.NE.AND P2, PT, R6, 0x2, PT ;  /* 0x000000020600780c */ /* 0x000fe40003f45270 */
[----:B------:R-:W-:Y:S02]  /*43b0*/  SEL R6, RZ, 0xffffffff, P3 ;  /* 0xffffffffff067807 */ /* 0x000fe40001800000 */
[----:B------:R-:W-:Y:S02]  /*43c0*/  LOP3.LUT P3, RZ, R37, 0x40, RZ, 0xc0, !PT ;  /* 0x0000004025ff7812 */ /* 0x000fe4000786c0ff */
[----:B------:R-:W-:-:S11]  /*43d0*/  LOP3.LUT R8, R8, 0x1, RZ, 0xc0, !PT ;  /* 0x0000000108087812 */ /* 0x000fd600078ec0ff */
[----:B------:R-:W-:Y:S02]  /*43e0*/  @P3 SEL R6, RZ, 0xffffffff, P2 ;  /* 0xffffffffff063807 */ /* 0x000fe40001000000 */
[----:B------:R-:W-:Y:S02]  /*43f0*/  ISETP.NE.U32.AND P2, PT, R7, 0x1, PT ;  /* 0x000000010700780c */ /* 0x000fe40003f45070 */
[----:B------:R-:W-:Y:S02]  /*4400*/  @P1 SHF.R.U32.HI R7, RZ, 0x8, R19 ;  /* 0x00000008ff071819 */ /* 0x000fe40000011613 */
[----:B------:R-:W-:Y:S02]  /*4410*/  LOP3.LUT P3, RZ, R37, 0x80, RZ, 0xc0, !PT ;  /* 0x0000008025ff7812 */ /* 0x000fe4000786c0ff */
[----:B------:R-:W-:Y:S02]  /*4420*/  @P1 LOP3.LUT R7, R7, 0x1, RZ, 0xc0, !PT ;  /* 0x0000000107071812 */ /* 0x000fe400078ec0ff */
[----:B------:R-:W-:-:S02]  /*4430*/  P2R R29, PR, RZ, 0x4 ;  /* 0x00000004ff1d7803 */ /* 0x000fc40000000000 */
[----:B------:R-:W-:Y:S02]  /*4440*/  @P1 IADD3 R30, PT, PT, R7, R32, R13 ;  /* 0x00000020071e1210 */ /* 0x000fe40007ffe00d */
[----:B------:R-:W-:Y:S02]  /*4450*/  SHF.R.U32.HI R13, RZ, 0x8, R37 ;  /* 0x00000008ff0d7819 */ /* 0x000fe40000011625 */
[----:B------:R-:W-:Y:S02]  /*4460*/  @!P0 SHF.R.U32.HI R7, RZ, 0x6, R17 ;  /* 0x00000006ff078819 */ /* 0x000fe40000011611 */
[----:B------:R-:W-:Y:S02]  /*4470*/  LOP3.LUT R13, R13, 0x1, RZ, 0xc0, !PT ;  /* 0x000000010d0d7812 */ /* 0x000fe400078ec0ff */
[----:B------:R-:W-:Y:S02]  /*4480*/  LOP3.LUT R6, R6, 0x1, RZ, 0xc0, !PT ;  /* 0x0000000106067812 */ /* 0x000fe400078ec0ff */
[----:B------:R-:W-:-:S02]  /*4490*/  IADD3 R27, PT, PT, R27, R30, R13 ;  /* 0x0000001e1b1b7210 */ /* 0x000fc40007ffe00d */
[----:B------:R-:W-:Y:S02]  /*44a0*/  @!P0 LOP3.LUT R30, R7, 0x1, RZ, 0xc0, !PT ;  /* 0x00000001071e8812 */ /* 0x000fe400078ec0ff */
[----:B------:R-:W-:-:S04]  /*44b0*/  @!P0 LOP3.LUT R7, R31, 0x1, RZ, 0xc0, !PT ;  /* 0x000000011f078812 */ /* 0x000fc800078ec0ff */
[----:B------:R-:W-:Y:S02]  /*44c0*/  @!P0 IADD3 R7, PT, PT, R30, R27, R7 ;  /* 0x0000001b1e078210 */ /* 0x000fe40007ffe007 */
[----:B------:R-:W-:-:S04]  /*44d0*/  @!P0 SHF.R.U32.HI R30, RZ, 0x8, R17 ;  /* 0x00000008ff1e8819 */ /* 0x000fc80000011611 */
[----:B------:R-:W-:-:S05]  /*44e0*/  @!P0 LOP3.LUT R30, R30, 0x1, RZ, 0xc0, !PT ;  /* 0x000000011e1e8812 */ /* 0x000fca00078ec0ff */
[----:B------:R-:W-:-:S05]  /*44f0*/  @!P0 IMAD.IADD R27, R7, 0x1, R30 ;  /* 0x00000001071b8824 */ /* 0x000fca00078e021e */
[C---:B------:R-:W-:Y:S02]  /*4500*/  ISETP.NE.AND P2, PT, R27.reuse, 0x3, PT ;  /* 0x000000031b00780c */ /* 0x040fe40003f45270 */
[----:B------:R-:W-:Y:S02]  /*4510*/  LOP3.LUT R27, R27, 0xfe, RZ, 0xc0, !PT ;  /* 0x000000fe1b1b7812 */ /* 0x000fe400078ec0ff */
[----:B------:R-:W-:Y:S02]  /*4520*/  SEL R7, RZ, 0xffffffff, P2 ;  /* 0xffffffffff077807 */ /* 0x000fe40001000000 */
[----:B------:R-:W-:Y:S02]  /*4530*/  ISETP.NE.AND P2, PT, R27, 0x2, PT ;  /* 0x000000021b00780c */ /* 0x000fe40003f45270 */
[----:B------:R-:W-:Y:S02]  /*4540*/  @P1 SHF.R.U32.HI R27, RZ, 0x1, R19 ;  /* 0x00000001ff1b1819 */ /* 0x000fe40000011613 */
[----:B------:R-:W-:-:S02]  /*4550*/  @P3 SEL R7, RZ, 0xffffffff, P2 ;  /* 0xffffffffff073807 */ /* 0x000fc40001000000 */
[----:B------:R-:W-:Y:S02]  /*4560*/  ISETP.NE.U32.AND P2, PT, R11, 0x1, PT ;  /* 0x000000010b00780c */ /* 0x000fe40003f45070 */
[----:B------:R-:W-:Y:S02]  /*4570*/  @!P0 LOP3.LUT R11, R17, 0x1, RZ, 0xc0, !PT ;  /* 0x00000001110b8812 */ /* 0x000fe400078ec0ff */
[----:B------:R-:W-:Y:S02]  /*4580*/  @P1 LOP3.LUT R27, R27, 0x1, RZ, 0xc0, !PT ;  /* 0x000000011b1b1812 */ /* 0x000fe400078ec0ff */
[----:B------:R-:W-:Y:S02]  /*4590*/  @!P0 IADD3 R23, PT, PT, R11, R10, R26 ;  /* 0x0000000a0b178210 */ /* 0x000fe40007ffe01a */
[----:B------:R-:W-:Y:S02]  /*45a0*/  @P1 LOP3.LUT R11, R19, 0x1, RZ, 0xc0, !PT ;  /* 0x00000001130b1812 */ /* 0x000fe400078ec0ff */
[----:B------:R-:W-:-:S02]  /*45b0*/  @P1 SHF.R.U32.HI R26, RZ, 0x1e, R18 ;  /* 0x0000001eff1a1819 */ /* 0x000fc40000011612 */
[----:B------:R-:W-:Y:S01]  /*45c0*/  @P1 LEA.HI R10, R18, R11, RZ, 0x1 ;  /* 0x0000000b120a1211 */ /* 0x000fe200078f08ff */
[----:B------:R-:W-:Y:S01]  /*45d0*/  IMAD.MOV.U32 R11, RZ, RZ, RZ ;  /* 0x000000ffff0b7224 */ /* 0x000fe200078e00ff */
[----:B------:R-:W-:Y:S02]  /*45e0*/  @P1 LOP3.LUT R31, R26, 0x1, RZ, 0xc0, !PT ;  /* 0x000000011a1f1812 */ /* 0x000fe400078ec0ff */
[----:B------:R-:W-:Y:S01]  /*45f0*/  @P1 SHF.R.U32.HI R26, RZ, 0x8, R19 ;  /* 0x00000008ff1a1819 */ /* 0x000fe20000011613 */
[----:B------:R-:W-:Y:S01]  /*4600*/  @P1 IMAD.IADD R11, R10, 0x1, R27 ;  /* 0x000000010a0b1824 */ /* 0x000fe200078e021b */
[----:B------:R-:W-:Y:S01]  /*4610*/  @P1 SHF.R.U32.HI R10, RZ, 0x1d, R18 ;  /* 0x0000001dff0a1819 */ /* 0x000fe20000011612 */
[----:B------:R-:W-:Y:S01]  /*4620*/  IMAD.MOV.U32 R27, RZ, RZ, RZ ;  /* 0x000000ffff1b7224 */ /* 0x000fe200078e00ff */
[----:B------:R-:W-:Y:S01]  /*4630*/  @P1 LOP3.LUT R26, R26, 0x1, RZ, 0xc0, !PT ;  /* 0x000000011a1a1812 */ /* 0x000fe200078ec0ff */
[----:B------:R-:W-:Y:S01]  /*4640*/  IMAD.IADD R11, R12, 0x1, R11 ;  /* 0x000000010c0b7824 */ /* 0x000fe200078e020b */
[----:B------:R-:W-:-:S02]  /*4650*/  @P1 LOP3.LUT R10, R10, 0x1, RZ, 0xc0, !PT ;  /* 0x000000010a0a1812 */ /* 0x000fc400078ec0ff */
[----:B------:R-:W-:Y:S02]  /*4660*/  P2R R30, PR, RZ, 0x4 ;  /* 0x00000004ff1e7803 */ /* 0x000fe40000000000 */
[----:B------:R-:W-:Y:S01]  /*4670*/  LEA.HI R12, R36, R11, RZ, 0x1 ;  /* 0x0000000b240c7211 */ /* 0x000fe200078f08ff */
[----:B------:R-:W-:Y:S01]  /*4680*/  @P1 IMAD.IADD R31, R10, 0x1, R31 ;  /* 0x000000010a1f1824 */ /* 0x000fe200078e021f */
[--C-:B------:R-:W-:Y:S02]  /*4690*/  @P1 SHF.R.U32.HI R10, RZ, 0x9, R19.reuse ;  /* 0x00000009ff0a1819 */ /* 0x100fe40000011613 */
[----:B------:R-:W-:Y:S02]  /*46a0*/  @!P0 LOP3.LUT R11, R17, 0x1, RZ, 0xc0, !PT ;  /* 0x00000001110b8812 */ /* 0x000fe400078ec0ff */
[----:B------:R-:W-:Y:S02]  /*46b0*/  @P1 LEA.HI R27, R18, R31, RZ, 0x1 ;  /* 0x0000001f121b1211 */ /* 0x000fe400078f08ff */
[----:B------:R-:W-:Y:S01]  /*46c0*/  @P1 SHF.R.U32.HI R18, RZ, 0x7, R19 ;  /* 0x00000007ff121819 */ /* 0x000fe20000011613 */
[----:B------:R-:W-:Y:S01]  /*46d0*/  @!P0 IMAD.IADD R11, R11, 0x1, R12 ;  /* 0x000000010b0b8824 */ /* 0x000fe200078e020c */
[----:B------:R-:W-:-:S02]  /*46e0*/  @P1 LOP3.LUT R10, R10, 0x1, RZ, 0xc0, !PT ;  /* 0x000000010a0a1812 */ /* 0x000fc400078ec0ff */
[----:B------:R-:W-:Y:S01]  /*46f0*/  @P1 LOP3.LUT R31, R18, 0x1, RZ, 0xc0, !PT ;  /* 0x00000001121f1812 */ /* 0x000fe200078ec0ff */
[----:B------:R-:W-:Y:S01]  /*4700*/  IMAD.MOV.U32 R18, RZ, RZ, RZ ;  /* 0x000000ffff127224 */ /* 0x000fe200078e00ff */
[----:B------:R-:W-:Y:S02]  /*4710*/  @!P0 LEA.HI R11, R16, R11, RZ, 0x1 ;  /* 0x0000000b100b8211 */ /* 0x000fe400078f08ff */
        /* <DEDUP_REMOVED lines=11> */
[----:B------:R-:W-:Y:S02]  /*47d0*/  @!P0 SHF.R.U32.HI R26, RZ, 0x1, R17 ;  /* 0x00000001ff1a8819 */ /* 0x000fe40000011611 */
[----:B------:R-:W-:Y:S01]  /*47e0*/  LEA.HI R27, R36, R27, RZ, 0x1 ;  /* 0x0000001b241b7211 */ /* 0x000fe200078f08ff */
[----:B------:R-:W-:Y:S01]  /*47f0*/  @!P0 IMAD.IADD R25, R18, 0x1, R31 ;  /* 0x0000000112198824 */ /* 0x000fe200078e021f */
[----:B------:R-:W-:Y:S02]  /*4800*/  @!P0 LOP3.LUT R26, R26, 0x1, RZ, 0xc0, !PT ;  /* 0x000000011a1a8812 */ /* 0x000fe400078ec0ff */
[----:B------:R-:W-:Y:S01]  /*4810*/  @!P0 SHF.R.U32.HI R31, RZ, 0x9, R17 ;  /* 0x00000009ff1f8819 */ /* 0x000fe20000011611 */
[----:B------:R-:W-:Y:S01]  /*4820*/  IMAD.IADD R20, R20, 0x1, R27 ;  /* 0x0000000114147824 */ /* 0x000fe200078e021b */
[----:B------:R-:W-:Y:S01]  /*4830*/  ISETP.NE.AND P2, PT, R25, 0x3, PT ;  /* 0x000000031900780c */ /* 0x000fe20003f45270 */
[----:B------:R-:W-:Y:S01]  /*4840*/  @!P0 IMAD.IADD R12, R11, 0x1, R26 ;  /* 0x000000010b0c8824 */ /* 0x000fe200078e021a */
[----:B------:R-:W-:-:S02]  /*4850*/  LOP3.LUT R25, R25, 0xfe, RZ, 0xc0, !PT ;  /* 0x000000fe19197812 */ /* 0x000fc400078ec0ff */
[----:B------:R-:W-:Y:S02]  /*4860*/  SEL R18, RZ, 0xffffffff, P2 ;  /* 0xffffffffff127807 */ /* 0x000fe40001000000 */
[----:B------:R-:W-:Y:S02]  /*4870*/  ISETP.NE.AND P2, PT, R25, 0x2, PT ;  /* 0x000000021900780c */ /* 0x000fe40003f45270 */
[--C-:B------:R-:W-:Y:S02]  /*4880*/  @!P0 SHF.R.U32.HI R11, RZ, 0x1d, R16.reuse ;  /* 0x0000001dff0b8819 */ /* 0x100fe40000011610 */
[----:B------:R-:W-:Y:S02]  /*4890*/  @!P0 SHF.R.U32.HI R25, RZ, 0x1e, R16 ;  /* 0x0000001eff198819 */ /* 0x000fe40000011610 */
[----:B------:R-:W-:Y:S02]  /*48a0*/  @!P0 LOP3.LUT R11, R11, 0x1, RZ, 0xc0, !PT ;  /* 0x000000010b0b8812 */ /* 0x000fe400078ec0ff */
[----:B------:R-:W-:-:S02]  /*48b0*/  @!P0 LOP3.LUT R25, R25, 0x1, RZ, 0xc0, !PT ;  /* 0x0000000119198812 */ /* 0x000fc400078ec0ff */
[----:B------:R-:W-:Y:S02]  /*48c0*/  @P1 SHF.R.U32.HI R26, RZ, 0x9, R19 ;  /* 0x00000009ff1a1819 */ /* 0x000fe40000011613 */
[----:B------:R-:W-:Y:S02]  /*48d0*/  @!P0 IADD3 R27, PT, PT, R11, R20, R25 ;  /* 0x000000140b1b8210 */ /* 0x000fe40007ffe019 */
[--C-:B------:R-:W-:Y:S02]  /*48e0*/  @P1 SHF.R.U32.HI R25, RZ, 0x8, R19.reuse ;  /* 0x00000008ff191819 */ /* 0x100fe40000011613 */
[----:B------:R-:W-:Y:S02]  /*48f0*/  @P1 SHF.R.U32.HI R11, RZ, 0xa, R19 ;  /* 0x0000000aff0b1819 */ /* 0x000fe40000011613 */
[----:B------:R-:W-:Y:S02]  /*4900*/  @P1 LOP3.LUT R32, R25, 0x1, RZ, 0xc0, !PT ;  /* 0x0000000119201812 */ /* 0x000fe400078ec0ff */
[----:B------:R-:W-:Y:S01]  /*4910*/  @P1 LOP3.LUT R25, R26, 0x1, RZ, 0xc0, !PT ;  /* 0x000000011a191812 */ /* 0x000fe200078ec0ff */
[----:B------:R-:W-:Y:S01]  /*4920*/  IMAD.MOV.U32 R26, RZ, RZ, RZ ;  /* 0x000000ffff1a7224 */ /* 0x000fe200078e00ff */
[----:B------:R-:W-:-:S02]  /*4930*/  @P1 LOP3.LUT R11, R11, 0x1, RZ, 0xc0, !PT ;  /* 0x000000010b0b1812 */ /* 0x000fc400078ec0ff */
[----:B------:R-:W-:Y:S02]  /*4940*/  LOP3.LUT P3, RZ, R37, 0x100, RZ, 0xc0, !PT ;  /* 0x0000010025ff7812 */ /* 0x000fe4000786c0ff */
[----:B------:R-:W-:Y:S02]  /*4950*/  @P1 IADD3 R26, PT, PT, R11, R32, R25 ;  /* 0x000000200b1a1210 */ /* 0x000fe40007ffe019 */
[----:B------:R-:W-:Y:S02]  /*4960*/  SHF.R.U32.HI R11, RZ, 0xa, R37 ;  /* 0x0000000aff0b7819 */ /* 0x000fe40000011625 */
[----:B------:R-:W-:Y:S02]  /*4970*/  @!P0 SHF.R.U32.HI R25, RZ, 0x8, R17 ;  /* 0x00000008ff198819 */ /* 0x000fe40000011611 */
[----:B------:R-:W-:Y:S02]  /*4980*/  LOP3.LUT R11, R11, 0x1, RZ, 0xc0, !PT ;  /* 0x000000010b0b7812 */ /* 0x000fe400078ec0ff */
[----:B------:R-:W-:-:S02]  /*4990*/  @!P0 LEA.HI R20, R16, R27, RZ, 0x1 ;  /* 0x0000001b10148211 */ /* 0x000fc400078f08ff */
[----:B------:R-:W-:Y:S02]  /*49a0*/  IADD3 R13, PT, PT, R13, R26, R11 ;  /* 0x0000001a0d0d7210 */ /* 0x000fe40007ffe00b */
[----:B------:R-:W-:Y:S02]  /*49b0*/  @!P0 LOP3.LUT R26, R25, 0x1, RZ, 0xc0, !PT ;  /* 0x00000001191a8812 */ /* 0x000fe400078ec0ff */
[----:B------:R-:W-:Y:S01]  /*49c0*/  @!P0 LOP3.LUT R25, R31, 0x1, RZ, 0xc0, !PT ;  /* 0x000000011f198812 */ /* 0x000fe200078ec0ff */
[----:B------:R-:W-:Y:S01]  /*49d0*/  IMAD.MOV.U32 R31, RZ, RZ, RZ ;  /* 0x000000ffff1f7224 */ /* 0x000fe200078e00ff */
[----:B------:R-:W-:Y:S02]  /*49e0*/  @P3 SEL R18, RZ, 0xffffffff, P2 ;  /* 0xffffffffff123807 */ /* 0x000fe40001000000 */
[----:B------:R-:W-:Y:S02]  /*49f0*/  @!P0 IADD3 R25, PT, PT, R26, R13, R25 ;  /* 0x0000000d1a198210 */ /* 0x000fe40007ffe019 */
[----:B------:R-:W-:-:S02]  /*4a00*/  @!P0 SHF.R.U32.HI R26, RZ, 0xa, R17 ;  /* 0x0000000aff1a8819 */ /* 0x000fc40000011611 */
[--C-:B------:R-:W-:Y:S02]  /*4a10*/  @P1 SHF.R.U32.HI R16, RZ, 0x9, R19.reuse ;  /* 0x00000009ff101819 */ /* 0x100fe40000011613 */
[----:B------:R-:W-:Y:S02]  /*4a20*/  @!P0 LOP3.LUT R26, R26, 0x1, RZ, 0xc0, !PT ;  /* 0x000000011a1a8812 */ /* 0x000fe400078ec0ff */
[----:B------:R-:W-:Y:S02]  /*4a30*/  @P1 SHF.R.U32.HI R27, RZ, 0xa, R19 ;  /* 0x0000000aff1b1819 */ /* 0x000fe40000011613 */
[----:B------:R-:W-:Y:S01]  /*4a40*/  LOP3.LUT P3, RZ, R37, 0x200, RZ, 0xc0, !PT ;  /* 0x0000020025ff7812 */ /* 0x000fe2000786c0ff */
[----:B------:R-:W-:Y:S01]  /*4a50*/  @!P0 IMAD.IADD R13, R25, 0x1, R26 ;  /* 0x00000001190d8824 */ /* 0x000fe200078e021a */
[----:B------:R-:W-:Y:S01]  /*4a60*/  @P1 LOP3.LUT R26, R16, 0x1, RZ, 0xc0, !PT ;  /* 0x00000001101a1812 */ /* 0x000fe200078ec0ff */
[----:B------:R-:W-:Y:S01]  /*4a70*/  IMAD.MOV.U32 R16, RZ, RZ, RZ ;  /* 0x000000ffff107224 */ /* 0x000fe200078e00ff */
[----:B------:R-:W-:-:S02]  /*4a80*/  @P1 LOP3.LUT R27, R27, 0x1, RZ, 0xc0, !PT ;  /* 0x000000011b1b1812 */ /* 0x000fc400078ec0ff */
[C---:B------:R-:W-:Y:S02]  /*4a90*/  ISETP.NE.AND P2, PT, R13.reuse, 0x3, PT ;  /* 0x000000030d00780c */ /* 0x040fe40003f45270 */
[----:B------:R-:W-:Y:S02]  /*4aa0*/  LOP3.LUT R13, R13, 0xfe, RZ, 0xc0, !PT ;  /* 0x000000fe0d0d7812 */ /* 0x000fe400078ec0ff */
[----:B------:R-:W-:Y:S02]  /*4ab0*/  SEL R25, RZ, 0xffffffff, P2 ;  /* 0xffffffffff197807 */ /* 0x000fe40001000000 */
[----:B------:R-:W-:Y:S02]  /*4ac0*/  ISETP.NE.AND P2, PT, R13, 0x2, PT ;  /* 0x000000020d00780c */ /* 0x000fe40003f45270 */
[----:B------:R-:W-:Y:S02]  /*4ad0*/  @P1 SHF.R.U32.HI R13, RZ, 0xb, R19 ;  /* 0x0000000bff0d1819 */ /* 0x000fe40000011613 */
[----:B------:R-:W-:-:S02]  /*4ae0*/  @P3 SEL R25, RZ, 0xffffffff, P2 ;  /* 0xffffffffff193807 */ /* 0x000fc40001000000 */
[----:B------:R-:W-:Y:S02]  /*4af0*/  @P1 LOP3.LUT R13, R13, 0x1, RZ, 0xc0, !PT ;  /* 0x000000010d0d1812 */ /* 0x000fe400078ec0ff */
[----:B------:R-:W-:Y:S02]  /*4b00*/  @!P0 SHF.R.U32.HI R32, RZ, 0xb, R17 ;  /* 0x0000000bff208819 */ /* 0x000fe40000011611 */
[----:B------:R-:W-:Y:S02]  /*4b10*/  @P1 IADD3 R16, PT, PT, R13, R26, R27 ;  /* 0x0000001a0d101210 */ /* 0x000fe40007ffe01b */
[----:B------:R-:W-:Y:S02]  /*4b20*/  SHF.R.U32.HI R13, RZ, 0xb, R37 ;  /* 0x0000000bff0d7819 */ /* 0x000fe40000011625 */
[----:B------:R-:W-:Y:S02]  /*4b30*/  @!P0 SHF.R.U32.HI R26, RZ, 0xa, R17 ;  /* 0x0000000aff1a8819 */ /* 0x000fe40000011611 */
[----:B------:R-:W-:-:S02]  /*4b40*/  LOP3.LUT R13, R13, 0x1, RZ, 0xc0, !PT ;  /* 0x000000010d0d7812 */ /* 0x000fc400078ec0ff */
[----:B------:R-:W-:Y:S02]  /*4b50*/  ISETP.NE.AND P5, PT, R12, 0x3, PT ;  /* 0x000000030c00780c */ /* 0x000fe40003fa5270 */
[----:B------:R-:W-:Y:S02]  /*4b60*/  IADD3 R16, PT, PT, R10, R16, R13 ;  /* 0x000000100a107210 */ /* 0x000fe40007ffe00d */
[----:B------:R-:W-:Y:S02]  /*4b70*/  @!P0 SHF.R.U32.HI R10, RZ, 0x9, R17 ;  /* 0x00000009ff0a8819 */ /* 0x000fe40000011611 */
[----:B------:R-:W-:Y:S02]  /*4b80*/  LOP3.LUT R7, R7, 0x1, RZ, 0xc0, !PT ;  /* 0x0000000107077812 */ /* 0x000fe400078ec0ff */
[----:B------:R-:W-:Y:S02]  /*4b90*/  @!P0 LOP3.LUT R27, R10, 0x1, RZ, 0xc0, !PT ;  /* 0x000000010a1b8812 */ /* 0x000fe400078ec0ff */
[----:B------:R-:W-:-:S02]  /*4ba0*/  @!P0 LOP3.LUT R10, R26, 0x1, RZ, 0xc0, !PT ;  /* 0x000000011a0a8812 */ /* 0x000fc400078ec0ff */
[----:B------:R-:W-:Y:S02]  /*4bb0*/  LOP3.LUT R26, R12, 0xfe, RZ, 0xc0, !PT ;  /* 0x000000fe0c1a7812 */ /* 0x000fe400078ec0ff */
[----:B------:R-:W-:Y:S02]  /*4bc0*/  @!P0 IADD3 R10, PT, PT, R27, R16, R10 ;  /* 0x000000101b0a8210 */ /* 0x000fe40007ffe00a */
[----:B------:R-:W-:Y:S02]  /*4bd0*/  @!P0 SHF.R.U32.HI R27, RZ, 0xb, R17 ;  /* 0x0000000bff1b8819 */ /* 0x000fe40000011611 */
[----:B------:R-:W-:Y:S02]  /*4be0*/  @P1 SHF.R.U32.HI R12, RZ, 0xb, R19 ;  /* 0x0000000bff0c1819 */ /* 0x000fe40000011613 */
[----:B------:R-:W-:Y:S02]  /*4bf0*/  @!P0 LOP3.LUT R27, R27, 0x1, RZ, 0xc0, !PT ;  /* 0x000000011b1b8812 */ /* 0x000fe400078ec0ff */
[----:B------:R-:W-:-:S02]  /*4c00*/  @P1 LOP3.LUT R12, R12, 0x1, RZ, 0xc0, !PT ;  /* 0x000000010c0c1812 */ /* 0x000fc400078ec0ff */
[----:B------:R-:W-:Y:S01]  /*4c10*/  LOP3.LUT R18, R18, 0x1, RZ, 0xc0, !PT ;  /* 0x0000000112127812 */ /* 0x000fe200078ec0ff */
[----:B------:R-:W-:Y:S01]  /*4c20*/  @!P0 IMAD.IADD R16, R10, 0x1, R27 ;  /* 0x000000010a108824 */ /* 0x000fe200078e021b */
[----:B------:R-:W-:-:S04]  /*4c30*/  LOP3.LUT R25, R25, 0x1, RZ, 0xc0, !PT ;  /* 0x0000000119197812 */ /* 0x000fc800078ec0ff */
[C---:B------:R-:W-:Y:S02]  /*4c40*/  ISETP.NE.AND P2, PT, R16.reuse, 0x3, PT ;  /* 0x000000031000780c */ /* 0x040fe40003f45270 */
[----:B------:R-:W-:Y:S02]  /*4c50*/  LOP3.LUT R16, R16, 0xfe, RZ, 0xc0, !PT ;  /* 0x000000fe10107812 */ /* 0x000fe400078ec0ff */
[----:B------:R-:W-:Y:S02]  /*4c60*/  SEL R10, RZ, 0xffffffff, P2 ;  /* 0xffffffffff0a7807 */ /* 0x000fe40001000000 */
[----:B------:R-:W-:Y:S02]  /*4c70*/  ISETP.NE.AND P2, PT, R26, 0x2, PT ;  /* 0x000000021a00780c */ /* 0x000fe40003f45270 */
[----:B------:R-:W-:Y:S02]  /*4c80*/  ISETP.NE.AND P3, PT, R16, 0x2, PT ;  /* 0x000000021000780c */ /* 0x000fe40003f65270 */
[----:B------:R-:W-:-:S02]  /*4c90*/  @P1 SHF.R.U32.HI R16, RZ, 0xa, R19 ;  /* 0x0000000aff101819 */ /* 0x000fc40000011613 */
[----:B------:R-:W-:Y:S02]  /*4ca0*/  @P1 SHF.R.U32.HI R26, RZ, 0xb, R19 ;  /* 0x0000000bff1a1819 */ /* 0x000fe40000011613 */
[----:B------:R-:W-:Y:S02]  /*4cb0*/  @P1 LOP3.LUT R16, R16, 0x1, RZ, 0xc0, !PT ;  /* 0x0000000110101812 */ /* 0x000fe400078ec0ff */
[----:B------:R-:W-:Y:S02]  /*4cc0*/  @P1 LOP3.LUT R26, R26, 0x1, RZ, 0xc0, !PT ;  /* 0x000000011a1a1812 */ /* 0x000fe400078ec0ff */
[----:B------:R-:W-:Y:S02]  /*4cd0*/  @P4 SEL R10, RZ, 0xffffffff, P3 ;  /* 0xffffffffff0a4807 */ /* 0x000fe40001800000 */
[----:B------:R-:W-:Y:S02]  /*4ce0*/  @P1 IADD3 R31, PT, PT, R33, R16, R26 ;  /* 0x00000010211f1210 */ /* 0x000fe40007ffe01a */
[----:B------:R-:W-:-:S02]  /*4cf0*/  SHF.R.U32.HI R26, RZ, 0xc, R37 ;  /* 0x0000000cff1a7819 */ /* 0x000fc40000011625 */
[----:B------:R-:W-:Y:S02]  /*4d00*/  @P1 SHF.R.U32.HI R33, RZ, 0xd, R19 ;  /* 0x0000000dff211819 */ /* 0x000fe40000011613 */
[----:B------:R-:W-:Y:S02]  /*4d10*/  LOP3.LUT R26, R26, 0x1, RZ, 0xc0, !PT ;  /* 0x000000011a1a7812 */ /* 0x000fe400078ec0ff */
[----:B------:R-:W-:Y:S02]  /*4d20*/  @P1 LOP3.LUT R33, R33, 0x1, RZ, 0xc0, !PT ;  /* 0x0000000121211812 */ /* 0x000fe400078ec0ff */
[----:B------:R-:W-:Y:S02]  /*4d30*/  IADD3 R31, PT, PT, R11, R31, R26 ;  /* 0x0000001f0b1f7210 */ /* 0x000fe40007ffe01a */
[----:B------:R-:W-:Y:S02]  /*4d40*/  @!P0 SHF.R.U32.HI R11, RZ, 0xa, R17 ;  /* 0x0000000aff0b8819 */ /* 0x000fe40000011611 */
[----:B------:R-:W-:-:S02]  /*4d50*/  LOP3.LUT P4, RZ, R37, 0x800, RZ, 0xc0, !PT ;  /* 0x0000080025ff7812 */ /* 0x000fc4000788c0ff */
[----:B------:R-:W-:Y:S02]  /*4d60*/  @!P0 LOP3.LUT R16, R11, 0x1, RZ, 0xc0, !PT ;  /* 0x000000010b108812 */ /* 0x000fe400078ec0ff */
[----:B------:R-:W-:Y:S02]  /*4d70*/  @!P0 LOP3.LUT R11, R32, 0x1, RZ, 0xc0, !PT ;  /* 0x00000001200b8812 */ /* 0x000fe400078ec0ff */
[----:B------:R-:W-:Y:S02]  /*4d80*/  @P1 SHF.R.U32.HI R32, RZ, 0xe, R19 ;  /* 0x0000000eff201819 */ /* 0x000fe40000011613 */
[----:B------:R-:W-:Y:S02]  /*4d90*/  @!P0 IADD3 R11, PT, PT, R16, R31, R11 ;  /* 0x0000001f100b8210 */ /* 0x000fe40007ffe00b */
[----:B------:R-:W-:Y:S02]  /*4da0*/  @!P0 SHF.R.U32.HI R16, RZ, 0xc, R17 ;  /* 0x0000000cff108819 */ /* 0x000fe40000011611 */
[----:B------:R-:W-:-:S02]  /*4db0*/  @P1 LOP3.LUT R32, R32, 0x1, RZ, 0xc0, !PT ;  /* 0x0000000120201812 */ /* 0x000fc400078ec0ff */
[----:B------:R-:W-:Y:S02]  /*4dc0*/  @!P0 LOP3.LUT R16, R16, 0x1, RZ, 0xc0, !PT ;  /* 0x0000000110108812 */ /* 0x000fe400078ec0ff */
[----:B------:R-:W-:Y:S02]  /*4dd0*/  P2R R27, PR, RZ, 0x4 ;  /* 0x00000004ff1b7803 */ /* 0x000fe40000000000 */
[----:B------:R-:W-:Y:S01]  /*4de0*/  LOP3.LUT P2, RZ, R37, 0x2000, RZ, 0xc0, !PT ;  /* 0x0000200025ff7812 */ /* 0x000fe2000784c0ff */
[----:B------:R-:W-:Y:S01]  /*4df0*/  @!P0 IMAD.IADD R31, R11, 0x1, R16 ;  /* 0x000000010b1f8824 */ /* 0x000fe200078e0210 */
[----:B------:R-:W-:Y:S02]  /*4e00*/  @P1 SHF.R.U32.HI R16, RZ, 0xc, R19 ;  /* 0x0000000cff101819 */ /* 0x000fe40000011613 */
[----:B------:R-:W-:Y:S02]  /*4e10*/  LOP3.LUT R10, R10, 0x1, RZ, 0xc0, !PT ;  /* 0x000000010a0a7812 */ /* 0x000fe400078ec0ff */
[----:B------:R-:W-:-:S02]  /*4e20*/  ISETP.NE.AND P3, PT, R31, 0x3, PT ;  /* 0x000000031f00780c */ /* 0x000fc40003f65270 */
[----:B------:R-:W-:Y:S02]  /*4e30*/  LOP3.LUT R31, R31, 0xfe, RZ, 0xc0, !PT ;  /* 0x000000fe1f1f7812 */ /* 0x000fe400078ec0ff */
[----:B------:R-:W-:Y:S02]  /*4e40*/  @P1 LOP3.LUT R16, R16, 0x1, RZ, 0xc0, !PT ;  /* 0x0000000110101812 */ /* 0x000fe400078ec0ff */
[----:B------:R-:W-:Y:S02]  /*4e50*/  SEL R11, RZ, 0xffffffff, P3 ;  /* 0xffffffffff0b7807 */ /* 0x000fe40001800000 */
[----:B------:R-:W-:Y:S01]  /*4e60*/  ISETP.NE.AND P3, PT, R31, 0x2, PT ;  /* 0x000000021f00780c */ /* 0x000fe20003f65270 */
[----:B------:R-:W-:Y:S01]  /*4e70*/  IMAD.MOV.U32 R31, RZ, RZ, RZ ;  /* 0x000000ffff1f7224 */ /* 0x000fe200078e00ff */
        /* <DEDUP_REMOVED lines=8> */
[----:B------:R-:W-:Y:S02]  /*4f00*/  @!P0 LOP3.LUT R31, R31, 0x1, RZ, 0xc0, !PT ;  /* 0x000000011f1f8812 */ /* 0x000fe400078ec0ff */
[----:B------:R-:W-:Y:S02]  /*4f10*/  ISETP.NE.U32.AND P4, PT, R9, 0x1, PT ;  /* 0x000000010900780c */ /* 0x000fe40003f85070 */
[----:B------:R-:W-:Y:S02]  /*4f20*/  @!P0 IADD3 R12, PT, PT, R12, R13, R31 ;  /* 0x0000000d0c0c8210 */ /* 0x000fe40007ffe01f */
[----:B------:R-:W-:Y:S02]  /*4f30*/  @!P0 SHF.R.U32.HI R31, RZ, 0xd, R17 ;  /* 0x0000000dff1f8819 */ /* 0x000fe40000011611 */
[----:B------:R-:W-:Y:S02]  /*4f40*/  @P1 SHF.R.U32.HI R9, RZ, 0xc, R19 ;  /* 0x0000000cff091819 */ /* 0x000fe40000011613 */
[----:B------:R-:W-:-:S02]  /*4f50*/  @!P0 LOP3.LUT R31, R31, 0x1, RZ, 0xc0, !PT ;  /* 0x000000011f1f8812 */ /* 0x000fc400078ec0ff */
[----:B------:R-:W-:Y:S02]  /*4f60*/  @P1 LOP3.LUT R9, R9, 0x1, RZ, 0xc0, !PT ;  /* 0x0000000109091812 */ /* 0x000fe400078ec0ff */
[----:B------:R-:W-:Y:S01]  /*4f70*/  LOP3.LUT R11, R11, 0x1, RZ, 0xc0, !PT ;  /* 0x000000010b0b7812 */ /* 0x000fe200078ec0ff */
[----:B------:R-:W-:Y:S01]  /*4f80*/  @!P0 IMAD.IADD R13, R12, 0x1, R31 ;  /* 0x000000010c0d8824 */ /* 0x000fe200078e021f */
[----:B------:R-:W-:-:S04]  /*4f90*/  @P1 SHF.R.U32.HI R33, RZ, 0x1c, R19 ;  /* 0x0000001cff211819 */ /* 0x000fc80000011613 */
[C---:B------:R-:W-:Y:S02]  /*4fa0*/  ISETP.NE.AND P3, PT, R13.reuse, 0x3, PT ;  /* 0x000000030d00780c */ /* 0x040fe40003f65270 */
[----:B------:R-:W-:Y:S02]  /*4fb0*/  LOP3.LUT R13, R13, 0xfe, RZ, 0xc0, !PT ;  /* 0x000000fe0d0d7812 */ /* 0x000fe400078ec0ff */
[----:B------:R-:W-:Y:S02]  /*4fc0*/  SEL R12, RZ, 0xffffffff, P3 ;  /* 0xffffffffff0c7807 */ /* 0x000fe40001800000 */
[----:B------:R-:W-:Y:S02]  /*4fd0*/  ISETP.NE.AND P3, PT, R13, 0x2, PT ;  /* 0x000000020d00780c */ /* 0x000fe40003f65270 */
[----:B------:R-:W-:Y:S02]  /*4fe0*/  @P1 SHF.R.U32.HI R13, RZ, 0xd, R19 ;  /* 0x0000000dff0d1819 */ /* 0x000fe40000011613 */
[----:B------:R-:W-:-:S02]  /*4ff0*/  @P6 SEL R12, RZ, 0xffffffff, P3 ;  /* 0xffffffffff0c6807 */ /* 0x000fc40001800000 */
        /* <DEDUP_REMOVED lines=14> */
[----:B------:R-:W-:-:S03]  /*50e0*/  @P1 LOP3.LUT R33, R33, 0x1, RZ, 0xc0, !PT ;  /* 0x0000000121211812 */ /* 0x000fc600078ec0ff */
[----:B------:R-:W-:-:S05]  /*50f0*/  @!P0 IMAD.IADD R26, R13, 0x1, R32 ;  /* 0x000000010d1a8824 */ /* 0x000fca00078e0220 */
[C---:B------:R-:W-:Y:S02]  /*5100*/  ISETP.NE.AND P3, PT, R26.reuse, 0x3, PT ;  /* 0x000000031a00780c */ /* 0x040fe40003f65270 */
[----:B------:R-:W-:Y:S02]  /*5110*/  LOP3.LUT R26, R26, 0xfe, RZ, 0xc0, !PT ;  /* 0x000000fe1a1a7812 */ /* 0x000fe400078ec0ff */
[----:B------:R-:W-:Y:S02]  /*5120*/  SEL R13, RZ, 0xffffffff, P3 ;  /* 0xffffffffff0d7807 */ /* 0x000fe40001800000 */
[----:B------:R-:W-:Y:S02]  /*5130*/  ISETP.NE.AND P6, PT, R26, 0x2, PT ;  /* 0x000000021a00780c */ /* 0x000fe40003fc5270 */
[----:B------:R-:W-:Y:S02]  /*5140*/  ISETP.NE.U32.AND P3, PT, R14, 0x1, PT ;  /* 0x000000010e00780c */ /* 0x000fe40003f65070 */
[----:B------:R-:W-:-:S02]  /*5150*/  @P2 SEL R13, RZ, 0xffffffff, P6 ;  /* 0xffffffffff0d2807 */ /* 0x000fc40003000000 */
[----:B------:R-:W-:Y:S02]  /*5160*/  LOP3.LUT P6, RZ, R37, 0x1, RZ, 0xc0, !PT ;  /* 0x0000000125ff7812 */ /* 0x000fe400078cc0ff */
[----:B------:R-:W-:Y:S02]  /*5170*/  ISETP.NE.AND P2, PT, R27, RZ, PT ;  /* 0x000000ff1b00720c */ /* 0x000fe40003f45270 */
[----:B------:R-:W-:Y:S02]  /*5180*/  SEL R27, RZ, 0xffffffff, P5 ;  /* 0xffffffffff1b7807 */ /* 0x000fe40002800000 */
[----:B------:R-:W-:Y:S02]  /*5190*/  SEL R26, RZ, 0x2, P4 ;  /* 0x00000002ff1a7807 */ /* 0x000fe40002000000 */
[----:B------:R-:W-:Y:S02]  /*51a0*/  ISETP.NE.U32.AND P5, PT, R22, 0x1, PT ;  /* 0x000000011600780c */ /* 0x000fe40003fa5070 */
[----:B------:R-:W-:-:S02]  /*51b0*/  SEL R22, RZ, 0x4, P3 ;  /* 0x00000004ff167807 */ /* 0x000fc40001800000 */
[----:B------:R-:W-:Y:S02]  /*51c0*/  SEL R14, RZ, 0x8, P5 ;  /* 0x00000008ff0e7807 */ /* 0x000fe40002800000 */
[----:B------:R-:W-:Y:S02]  /*51d0*/  @P6 SEL R27, RZ, 0xffffffff, P2 ;  /* 0xffffffffff1b6807 */ /* 0x000fe40001000000 */
[----:B------:R-:W-:Y:S02]  /*51e0*/  LOP3.LUT P3, RZ, R37, 0x4000, RZ, 0xc0, !PT ;  /* 0x0000400025ff7812 */ /* 0x000fe4000786c0ff */
[----:B------:R-:W-:Y:S02]  /*51f0*/  LOP3.LUT R27, R27, 0x1, RZ, 0xc0, !PT ;  /* 0x000000011b1b7812 */ /* 0x000fe400078ec0ff */
[----:B------:R-:W-:Y:S02]  /*5200*/  LOP3.LUT P4, RZ, R37, 0x8000, RZ, 0xc0, !PT ;  /* 0x0000800025ff7812 */ /* 0x000fe4000788c0ff */
[----:B------:R-:W-:-:S02]  /*5210*/  ISETP.NE.U32.AND P2, PT, R27, 0x1, PT ;  /* 0x000000011b00780c */ /* 0x000fc40003f45070 */
[----:B------:R-:W-:Y:S02]  /*5220*/  LOP3.LUT P5, RZ, R37, 0x10000, RZ, 0xc0, !PT ;  /* 0x0001000025ff7812 */ /* 0x000fe400078ac0ff */
[----:B------:R-:W-:Y:S02]  /*5230*/  SEL R27, RZ, 0x1, P2 ;  /* 0x00000001ff1b7807 */ /* 0x000fe40001000000 */
[----:B------:R-:W-:Y:S02]  /*5240*/  ISETP.NE.U32.AND P2, PT, R15, 0x1, PT ;  /* 0x000000010f00780c */ /* 0x000fe40003f45070 */
[----:B------:R-:W-:Y:S02]  /*5250*/  LOP3.LUT R27, R26, R27, RZ, 0xfc, !PT ;  /* 0x0000001b1a1b7212 */ /* 0x000fe400078efcff */
[----:B------:R-:W-:Y:S02]  /*5260*/  SEL R15, RZ, 0x10, P2 ;  /* 0x00000010ff0f7807 */ /* 0x000fe40001000000 */
[----:B------:R-:W-:-:S02]  /*5270*/  LOP3.LUT R27, R22, R27, RZ, 0xfc, !PT ;  /* 0x0000001b161b7212 */ /* 0x000fc400078efcff */
[----:B------:R-:W-:Y:S02]  /*5280*/  LOP3.LUT P6, RZ, R37, 0x20000, RZ, 0xc0, !PT ;  /* 0x0002000025ff7812 */ /* 0x000fe400078cc0ff */
[----:B------:R-:W-:Y:S02]  /*5290*/  LOP3.LUT R14, R14, R27, RZ, 0xfc, !PT ;  /* 0x0000001b0e0e7212 */ /* 0x000fe400078efcff */
[--C-:B------:R-:W-:Y:S02]  /*52a0*/  @P1 SHF.R.U32.HI R27, RZ, 0xe, R19.reuse ;  /* 0x0000000eff1b1819 */ /* 0x100fe40000011613 */
[----:B------:R-:W-:Y:S02]  /*52b0*/  LOP3.LUT R22, R15, R14, RZ, 0xfc, !PT ;  /* 0x0000000e0f167212 */ /* 0x000fe400078efcff */
[--C-:B------:R-:W-:Y:S02]  /*52c0*/  @P1 SHF.R.U32.HI R14, RZ, 0xd, R19.reuse ;  /* 0x0000000dff0e1819 */ /* 0x100fe40000011613 */
[----:B------:R-:W-:-:S02]  /*52d0*/  @P1 SHF.R.U32.HI R15, RZ, 0xf, R19 ;  /* 0x0000000fff0f1819 */ /* 0x000fc40000011613 */
[----:B------:R-:W-:Y:S01]  /*52e0*/  @P1 LOP3.LUT R26, R14, 0x1, RZ, 0xc0, !PT ;  /* 0x000000010e1a1812 */ /* 0x000fe200078ec0ff */
[----:B------:R-:W-:Y:S01]  /*52f0*/  IMAD.MOV.U32 R14, RZ, RZ, RZ ;  /* 0x000000ffff0e7224 */ /* 0x000fe200078e00ff */
[----:B------:R-:W-:Y:S02]  /*5300*/  @P1 LOP3.LUT R27, R27, 0x1, RZ, 0xc0, !PT ;  /* 0x000000011b1b1812 */ /* 0x000fe400078ec0ff */
[----:B------:R-:W-:Y:S02]  /*5310*/  @P1 LOP3.LUT R15, R15, 0x1, RZ, 0xc0, !PT ;  /* 0x000000010f0f1812 */ /* 0x000fe400078ec0ff */
[----:B------:R-:W-:Y:S02]  /*5320*/  LOP3.LUT R13, R13, 0x1, RZ, 0xc0, !PT ;  /* 0x000000010d0d7812 */ /* 0x000fe400078ec0ff */
[----:B------:R-:W-:Y:S02]  /*5330*/  @P1 IADD3 R14, PT, PT, R15, R26, R27 ;  /* 0x0000001a0f0e1210 */ /* 0x000fe40007ffe01b */
[----:B------:R-:W-:-:S02]  /*5340*/  SHF.R.U32.HI R27, RZ, 0xf, R37 ;  /* 0x0000000fff1b7819 */ /* 0x000fc40000011625 */
[----:B------:R-:W-:Y:S02]  /*5350*/  @!P0 SHF.R.U32.HI R26, RZ, 0xe, R17 ;  /* 0x0000000eff1a8819 */ /* 0x000fe40000011611 */
[----:B------:R-:W-:-:S04]  /*5360*/  LOP3.LUT R27, R27, 0x1, RZ, 0xc0, !PT ;  /* 0x000000011b1b7812 */ /* 0x000fc800078ec0ff */
[----:B------:R-:W-:Y:S02]  /*5370*/  IADD3 R16, PT, PT, R16, R14, R27 ;  /* 0x0000000e10107210 */ /* 0x000fe40007ffe01b */
[----:B------:R-:W-:-:S04]  /*5380*/  @!P0 SHF.R.U32.HI R14, RZ, 0xd, R17 ;  /* 0x0000000dff0e8819 */ /* 0x000fc80000011611 */
[----:B------:R-:W-:Y:S02]  /*5390*/  @!P0 LOP3.LUT R15, R14, 0x1, RZ, 0xc0, !PT ;  /* 0x000000010e0f8812 */ /* 0x000fe400078ec0ff */
[----:B------:R-:W-:Y:S02]  /*53a0*/  @!P0 LOP3.LUT R14, R26, 0x1, RZ, 0xc0, !PT ;  /* 0x000000011a0e8812 */ /* 0x000fe400078ec0ff */
[----:B------:R-:W-:Y:S02]  /*53b0*/  @P1 SHF.R.U32.HI R26, RZ, 0xf, R19 ;  /* 0x0000000fff1a1819 */ /* 0x000fe40000011613 */
[----:B------:R-:W-:Y:S02]  /*53c0*/  @!P0 IADD3 R14, PT, PT, R15, R16, R14 ;  /* 0x000000100f0e8210 */ /* 0x000fe40007ffe00e */
[----:B------:R-:W-:Y:S02]  /*53d0*/  @!P0 SHF.R.U32.HI R15, RZ, 0xf, R17 ;  /* 0x0000000fff0f8819 */ /* 0x000fe40000011611 */
[----:B------:R-:W-:-:S02]  /*53e0*/  @P1 LOP3.LUT R26, R26, 0x1, RZ, 0xc0, !PT ;  /* 0x000000011a1a1812 */ /* 0x000fc400078ec0ff */
[----:B------:R-:W-:-:S05]  /*53f0*/  @!P0 LOP3.LUT R15, R15, 0x1, RZ, 0xc0, !PT ;  /* 0x000000010f0f8812 */ /* 0x000fca00078ec0ff */
[----:B------:R-:W-:Y:S01]  /*5400*/  @!P0 IMAD.IADD R16, R14, 0x1, R15 ;  /* 0x000000010e108824 */ /* 0x000fe200078e020f */
[----:B------:R-:W-:-:S04]  /*5410*/  @P1 SHF.R.U32.HI R15, RZ, 0xe, R19 ;  /* 0x0000000eff0f1819 */ /* 0x000fc80000011613 */
[C---:B------:R-:W-:Y:S02]  /*5420*/  ISETP.NE.AND P2, PT, R16.reuse, 0x3, PT ;  /* 0x000000031000780c */ /* 0x040fe40003f45270 */
[----:B------:R-:W-:Y:S02]  /*5430*/  LOP3.LUT R16, R16, 0xfe, RZ, 0xc0, !PT ;  /* 0x000000fe10107812 */ /* 0x000fe400078ec0ff */
[----:B------:R-:W-:Y:S02]  /*5440*/  SEL R14, RZ, 0xffffffff, P2 ;  /* 0xffffffffff0e7807 */ /* 0x000fe40001000000 */
[----:B------:R-:W-:Y:S02]  /*5450*/  ISETP.NE.AND P2, PT, R16, 0x2, PT ;  /* 0x000000021000780c */ /* 0x000fe40003f45270 */
[----:B------:R-:W-:Y:S02]  /*5460*/  @P1 SHF.R.U32.HI R16, RZ, 0x10, R19 ;  /* 0x00000010ff101819 */ /* 0x000fe40000011613 */
[----:B------:R-:W-:Y:S01]  /*5470*/  @P1 LOP3.LUT R31, R15, 0x1, RZ, 0xc0, !PT ;  /* 0x000000010f1f1812 */ /* 0x000fe200078ec0ff */
[----:B------:R-:W-:Y:S01]  /*5480*/  IMAD.MOV.U32 R15, RZ, RZ, RZ ;  /* 0x000000ffff0f7224 */ /* 0x000fe200078e00ff */
[----:B------:R-:W-:-:S02]  /*5490*/  @P1 LOP3.LUT R16, R16, 0x1, RZ, 0xc0, !PT ;  /* 0x0000000110101812 */ /* 0x000fc400078ec0ff */
[----:B------:R-:W-:Y:S02]  /*54a0*/  @P3 SEL R14, RZ, 0xffffffff, P2 ;  /* 0xffffffffff0e3807 */ /* 0x000fe40001000000 */
[----:B------:R-:W-:Y:S02]  /*54b0*/  @P1 IADD3 R15, PT, PT, R16, R31, R26 ;  /* 0x0000001f100f1210 */ /* 0x000fe40007ffe01a */
[----:B------:R-:W-:Y:S02]  /*54c0*/  SHF.R.U32.HI R26, RZ, 0x10, R37 ;  /* 0x00000010ff1a7819 */ /* 0x000fe40000011625 */
[----:B------:R-:W-:Y:S02]  /*54d0*/  @!P0 SHF.R.U32.HI R31, RZ, 0xf, R17 ;  /* 0x0000000fff1f8819 */ /* 0x000fe40000011611 */
[----:B------:R-:W-:Y:S02]  /*54e0*/  LOP3.LUT R26, R26, 0x1, RZ, 0xc0, !PT ;  /* 0x000000011a1a7812 */ /* 0x000fe400078ec0ff */
[----:B------:R-:W-:-:S02]  /*54f0*/  LOP3.LUT R14, R14, 0x1, RZ, 0xc0, !PT ;  /* 0x000000010e0e7812 */ /* 0x000fc400078ec0ff */
[----:B------:R-:W-:Y:S02]  /*5500*/  IADD3 R9, PT, PT, R9, R15, R26 ;  /* 0x0000000f09097210 */ /* 0x000fe40007ffe01a */
[----:B------:R-:W-:-:S04]  /*5510*/  @!P0 SHF.R.U32.HI R15, RZ, 0xe, R17 ;  /* 0x0000000eff0f8819 */ /* 0x000fc80000011611 */
[----:B------:R-:W-:Y:S02]  /*5520*/  @!P0 LOP3.LUT R16, R15, 0x1, RZ, 0xc0, !PT ;  /* 0x000000010f108812 */ /* 0x000fe400078ec0ff */
[----:B------:R-:W-:-:S04]  /*5530*/  @!P0 LOP3.LUT R15, R31, 0x1, RZ, 0xc0, !PT ;  /* 0x000000011f0f8812 */ /* 0x000fc800078ec0ff */
[----:B------:R-:W-:Y:S02]  /*5540*/  @!P0 IADD3 R15, PT, PT, R16, R9, R15 ;  /* 0x00000009100f8210 */ /* 0x000fe40007ffe00f */
[----:B------:R-:W-:-:S04]  /*5550*/  @!P0 SHF.R.U32.HI R16, RZ, 0x10, R17 ;  /* 0x00000010ff108819 */ /* 0x000fc80000011611 */
[----:B------:R-:W-:-:S05]  /*5560*/  @!P0 LOP3.LUT R16, R16, 0x1, RZ, 0xc0, !PT ;  /* 0x0000000110108812 */ /* 0x000fca00078ec0ff */
[----:B------:R-:W-:Y:S01]  /*5570*/  @!P0 IMAD.IADD R9, R15, 0x1, R16 ;  /* 0x000000010f098824 */ /* 0x000fe200078e0210 */
[----:B------:R-:W-:-:S04]  /*5580*/  @P1 SHF.R.U32.HI R16, RZ, 0x10, R19 ;  /* 0x00000010ff101819 */ /* 0x000fc80000011613 */
[C---:B------:R-:W-:Y:S02]  /*5590*/  ISETP.NE.AND P2, PT, R9.reuse, 0x3, PT ;  /* 0x000000030900780c */ /* 0x040fe40003f45270 */
[----:B------:R-:W-:Y:S02]  /*55a0*/  LOP3.LUT R9, R9, 0xfe, RZ, 0xc0, !PT ;  /* 0x000000fe09097812 */ /* 0x000fe400078ec0ff */
[----:B------:R-:W-:Y:S02]  /*55b0*/  SEL R15, RZ, 0xffffffff, P2 ;  /* 0xffffffffff0f7807 */ /* 0x000fe40001000000 */
[----:B------:R-:W-:Y:S02]  /*55c0*/  ISETP.NE.U32.AND P2, PT, R8, 0x1, PT ;  /* 0x000000010800780c */ /* 0x000fe40003f45070 */
[----:B------:R-:W-:Y:S02]  /*55d0*/  ISETP.NE.AND P3, PT, R9, 0x2, PT ;  /* 0x000000020900780c */ /* 0x000fe40003f65270 */
[----:B------:R-:W-:-:S02]  /*55e0*/  @P1 SHF.R.U32.HI R9, RZ, 0xf, R19 ;  /* 0x0000000fff091819 */ /* 0x000fc40000011613 */
[----:B------:R-:W-:Y:S02]  /*55f0*/  @P1 SHF.R.U32.HI R8, RZ, 0x11, R19 ;  /* 0x00000011ff081819 */ /* 0x000fe40000011613 */
[----:B------:R-:W-:Y:S01]  /*5600*/  @P1 LOP3.LUT R31, R9, 0x1, RZ, 0xc0, !PT ;  /* 0x00000001091f1812 */ /* 0x000fe200078ec0ff */
[----:B------:R-:W-:Y:S01]  /*5610*/  IMAD.MOV.U32 R9, RZ, RZ, RZ ;  /* 0x000000ffff097224 */ /* 0x000fe200078e00ff */
[----:B------:R-:W-:Y:S02]  /*5620*/  @P1 LOP3.LUT R16, R16, 0x1, RZ, 0xc0, !PT ;  /* 0x0000000110101812 */ /* 0x000fe400078ec0ff */
[----:B------:R-:W-:Y:S02]  /*5630*/  @P1 LOP3.LUT R8, R8, 0x1, RZ, 0xc0, !PT ;  /* 0x0000000108081812 */ /* 0x000fe400078ec0ff */
[----:B------:R-:W-:Y:S02]  /*5640*/  @P4 SEL R15, RZ, 0xffffffff, P3 ;  /* 0xffffffffff0f4807 */ /* 0x000fe40001800000 */
[----:B------:R-:W-:-:S02]  /*5650*/  @P1 IADD3 R9, PT, PT, R8, R31, R16 ;  /* 0x0000001f08091210 */ /* 0x000fc40007ffe010 */
[----:B------:R-:W-:Y:S02]  /*5660*/  SHF.R.U32.HI R8, RZ, 0x11, R37 ;  /* 0x00000011ff087819 */ /* 0x000fe40000011625 */
[--C-:B------:R-:W-:Y:S02]  /*5670*/  @!P0 SHF.R.U32.HI R31, RZ, 0x10, R17.reuse ;  /* 0x00000010ff1f8819 */ /* 0x100fe40000011611 */
[----:B------:R-:W-:Y:S02]  /*5680*/  LOP3.LUT R8, R8, 0x1, RZ, 0xc0, !PT ;  /* 0x0000000108087812 */ /* 0x000fe400078ec0ff */
[----:B------:R-:W-:Y:S02]  /*5690*/  LOP3.LUT R15, R15, 0x1, RZ, 0xc0, !PT ;  /* 0x000000010f0f7812 */ /* 0x000fe400078ec0ff */
[----:B------:R-:W-:Y:S02]  /*56a0*/  IADD3 R27, PT, PT, R27, R9, R8 ;  /* 0x000000091b1b7210 */ /* 0x000fe40007ffe008 */
[----:B------:R-:W-:-:S04]  /*56b0*/  @!P0 SHF.R.U32.HI R9, RZ, 0xf, R17 ;  /* 0x0000000fff098819 */ /* 0x000fc80000011611 */
[----:B------:R-:W-:Y:S02]  /*56c0*/  @!P0 LOP3.LUT R16, R9, 0x1, RZ, 0xc0, !PT ;  /* 0x0000000109108812 */ /* 0x000fe400078ec0ff */
[----:B------:R-:W-:Y:S02]  /*56d0*/  @!P0 LOP3.LUT R9, R31, 0x1, RZ, 0xc0, !PT ;  /* 0x000000011f098812 */ /* 0x000fe400078ec0ff */
[----:B------:R-:W-:Y:S02]  /*56e0*/  @!P0 SHF.R.U32.HI R31, RZ, 0x11, R17 ;  /* 0x00000011ff1f8819 */ /* 0x000fe40000011611 */
        /* <DEDUP_REMOVED lines=19> */
[----:B------:R-:W-:Y:S02]  /*5820*/  LOP3.LUT R16, R16, 0x1, RZ, 0xc0, !PT ;  /* 0x0000000110107812 */ /* 0x000fe400078ec0ff */
[----:B------:R-:W-:-:S04]  /*5830*/  LOP3.LUT R9, R9, 0x1, RZ, 0xc0, !PT ;  /* 0x0000000109097812 */ /* 0x000fc800078ec0ff */
        /* <DEDUP_REMOVED lines=8> */
[----:B------:R-:W-:Y:S02]  /*58c0*/  SEL R27, RZ, 0x20, P2 ;  /* 0x00000020ff1b7807 */ /* 0x000fe40001000000 */
[----:B------:R-:W-:Y:S02]  /*58d0*/  ISETP.NE.U32.AND P2, PT, R18, 0x1, PT ;  /* 0x000000011200780c */ /* 0x000fe40003f45070 */
[C---:B------:R-:W-:Y:S02]  /*58e0*/  ISETP.NE.AND P4, PT, R26.reuse, 0x3, PT ;  /* 0x000000031a00780c */ /* 0x040fe40003f85270 */
[----:B------:R-:W-:Y:S02]  /*58f0*/  LOP3.LUT R26, R26, 0xfe, RZ, 0xc0, !PT ;  /* 0x000000fe1a1a7812 */ /* 0x000fe400078ec0ff */
[----:B------:R-:W-:Y:S02]  /*5900*/  SEL R6, RZ, 0xffffffff, P4 ;  /* 0xffffffffff067807 */ /* 0x000fe40002000000 */
[----:B------:R-:W-:-:S02]  /*5910*/  ISETP.NE.AND P5, PT, R26, 0x2, PT ;  /* 0x000000021a00780c */ /* 0x000fc40003fa5270 */
[----:B------:R-:W-:Y:S02]  /*5920*/  ISETP.NE.U32.AND P4, PT, R7, 0x1, PT ;  /* 0x000000010700780c */ /* 0x000fe40003f85070 */
[----:B------:R-:W-:Y:S02]  /*5930*/  SEL R26, RZ, 0x40, P3 ;  /* 0x00000040ff1a7807 */ /* 0x000fe40001800000 */
[----:B------:R-:W-:Y:S02]  /*5940*/  LOP3.LUT R27, R27, R22, RZ, 0xfc, !PT ;  /* 0x000000161b1b7212 */ /* 0x000fe400078efcff */
[----:B------:R-:W-:Y:S02]  /*5950*/  SEL R7, RZ, 0x80, P4 ;  /* 0x00000080ff077807 */ /* 0x000fe40002000000 */
[----:B------:R-:W-:Y:S02]  /*5960*/  LOP3.LUT R26, R26, R27, RZ, 0xfc, !PT ;  /* 0x0000001b1a1a7212 */ /* 0x000fe400078efcff */
[----:B------:R-:W-:-:S02]  /*5970*/  SEL R18, RZ, 0x100, P2 ;  /* 0x00000100ff127807 */ /* 0x000fc40001000000 */
[----:B------:R-:W-:Y:S02]  /*5980*/  LOP3.LUT R7, R7, R26, RZ, 0xfc, !PT ;  /* 0x0000001a07077212 */ /* 0x000fe400078efcff */
[--C-:B------:R-:W-:Y:S02]  /*5990*/  @P1 SHF.R.U32.HI R26, RZ, 0x12, R19.reuse ;  /* 0x00000012ff1a1819 */ /* 0x100fe40000011613 */
[----:B------:R-:W-:Y:S02]  /*59a0*/  LOP3.LUT R18, R18, R7, RZ, 0xfc, !PT ;  /* 0x0000000712127212 */ /* 0x000fe400078efcff */
[--C-:B------:R-:W-:Y:S02]  /*59b0*/  @P1 SHF.R.U32.HI R7, RZ, 0x11, R19.reuse ;  /* 0x00000011ff071819 */ /* 0x100fe40000011613 */
[----:B------:R-:W-:Y:S02]  /*59c0*/  @P1 SHF.R.U32.HI R22, RZ, 0x13, R19 ;  /* 0x00000013ff161819 */ /* 0x000fe40000011613 */
[----:B------:R-:W-:Y:S01]  /*59d0*/  @P1 LOP3.LUT R27, R7, 0x1, RZ, 0xc0, !PT ;  /* 0x00000001071b1812 */ /* 0x000fe200078ec0ff */
[----:B------:R-:W-:Y:S01]  /*59e0*/  IMAD.MOV.U32 R7, RZ, RZ, RZ ;  /* 0x000000ffff077224 */ /* 0x000fe200078e00ff */
[----:B------:R-:W-:-:S02]  /*59f0*/  @P1 LOP3.LUT R26, R26, 0x1, RZ, 0xc0, !PT ;  /* 0x000000011a1a1812 */ /* 0x000fc400078ec0ff */
[----:B------:R-:W-:Y:S02]  /*5a00*/  @P1 LOP3.LUT R22, R22, 0x1, RZ, 0xc0, !PT ;  /* 0x0000000116161812 */ /* 0x000fe400078ec0ff */
        /* <DEDUP_REMOVED lines=8> */
[----:B------:R-:W-:Y:S02]  /*5a90*/  @P1 SHF.R.U32.HI R26, RZ, 0x13, R19 ;  /* 0x00000013ff1a1819 */ /* 0x000fe40000011613 */
[----:B------:R-:W-:Y:S02]  /*5aa0*/  @!P0 LOP3.LUT R7, R7, 0x1, RZ, 0xc0, !PT ;  /* 0x0000000107078812 */ /* 0x000fe400078ec0ff */
[----:B------:R-:W-:-:S02]  /*5ab0*/  @P1 LOP3.LUT R26, R26, 0x1, RZ, 0xc0, !PT ;  /* 0x000000011a1a1812 */ /* 0x000fc400078ec0ff */
[----:B------:R-:W-:Y:S02]  /*5ac0*/  @!P0 IADD3 R7, PT, PT, R7, R8, R22 ;  /* 0x0000000807078210 */ /* 0x000fe40007ffe016 */
[----:B------:R-:W-:Y:S02]  /*5ad0*/  @!P0 SHF.R.U32.HI R22, RZ, 0x13, R17 ;  /* 0x00000013ff168819 */ /* 0x000fe40000011611 */
[C---:B------:R-:W-:Y:S02]  /*5ae0*/  LOP3.LUT P4, RZ, R37.reuse, 0x80000, RZ, 0xc0, !PT ;  /* 0x0008000025ff7812 */ /* 0x040fe4000788c0ff */
[----:B------:R-:W-:Y:S02]  /*5af0*/  @!P0 LOP3.LUT R22, R22, 0x1, RZ, 0xc0, !PT ;  /* 0x0000000116168812 */ /* 0x000fe400078ec0ff */
[----:B------:R-:W-:Y:S02]  /*5b00*/  @P6 SEL R6, RZ, 0xffffffff, P5 ;  /* 0xffffffffff066807 */ /* 0x000fe40002800000 */
[----:B------:R-:W-:Y:S01]  /*5b10*/  LOP3.LUT P5, RZ, R37, 0x100000, RZ, 0xc0, !PT ;  /* 0x0010000025ff7812 */ /* 0x000fe200078ac0ff */
[----:B------:R-:W-:Y:S01]  /*5b20*/  @!P0 IMAD.IADD R8, R7, 0x1, R22 ;  /* 0x0000000107088824 */ /* 0x000fe200078e0216 */
[----:B------:R-:W-:-:S02]  /*5b30*/  @P1 SHF.R.U32.HI R22, RZ, 0x14, R19 ;  /* 0x00000014ff161819 */ /* 0x000fc40000011613 */
[----:B------:R-:W-:Y:S02]  /*5b40*/  LOP3.LUT P6, RZ, R37, 0x200000, RZ, 0xc0, !PT ;  /* 0x0020000025ff7812 */ /* 0x000fe400078cc0ff */
[C---:B------:R-:W-:Y:S02]  /*5b50*/  ISETP.NE.AND P2, PT, R8.reuse, 0x3, PT ;  /* 0x000000030800780c */ /* 0x040fe40003f45270 */
[----:B------:R-:W-:Y:S02]  /*5b60*/  LOP3.LUT R8, R8, 0xfe, RZ, 0xc0, !PT ;  /* 0x000000fe08087812 */ /* 0x000fe400078ec0ff */
[----:B------:R-:W-:Y:S02]  /*5b70*/  SEL R7, RZ, 0xffffffff, P2 ;  /* 0xffffffffff077807 */ /* 0x000fe40001000000 */
[----:B------:R-:W-:Y:S02]  /*5b80*/  ISETP.NE.AND P2, PT, R8, 0x2, PT ;  /* 0x000000020800780c */ /* 0x000fe40003f45270 */
[----:B------:R-:W-:-:S02]  /*5b90*/  @P1 SHF.R.U32.HI R8, RZ, 0x12, R19 ;  /* 0x00000012ff081819 */ /* 0x000fc40000011613 */
[----:B------:R-:W-:Y:S02]  /*5ba0*/  @P1 LOP3.LUT R22, R22, 0x1, RZ, 0xc0, !PT ;  /* 0x0000000116161812 */ /* 0x000fe400078ec0ff */
[----:B------:R-:W-:Y:S01]  /*5bb0*/  @P1 LOP3.LUT R31, R8, 0x1, RZ, 0xc0, !PT ;  /* 0x00000001081f1812 */ /* 0x000fe200078ec0ff */
[----:B------:R-:W-:Y:S01]  /*5bc0*/  IMAD.MOV.U32 R8, RZ, RZ, RZ ;  /* 0x000000ffff087224 */ /* 0x000fe200078e00ff */
[----:B------:R-:W-:Y:S02]  /*5bd0*/  @P3 SEL R7, RZ, 0xffffffff, P2 ;  /* 0xffffffffff073807 */ /* 0x000fe40001000000 */
        /* <DEDUP_REMOVED lines=9> */
[----:B------:R-:W-:Y:S02]  /*5c70*/  @!P0 LOP3.LUT R31, R31, 0x1, RZ, 0xc0, !PT ;  /* 0x000000011f1f8812 */ /* 0x000fe400078ec0ff */
[----:B------:R-:W-:Y:S02]  /*5c80*/  @!P0 IADD3 R8, PT, PT, R8, R9, R22 ;  /* 0x0000000908088210 */ /* 0x000fe40007ffe016 */
[----:B------:R-:W-:Y:S02]  /*5c90*/  @P1 SHF.R.U32.HI R22, RZ, 0x15, R19 ;  /* 0x00000015ff161819 */ /* 0x000fe40000011613 */
[----:B------:R-:W-:Y:S01]  /*5ca0*/  LOP3.LUT R6, R6, 0x1, RZ, 0xc0, !PT ;  /* 0x0000000106067812 */ /* 0x000fe200078ec0ff */
[----:B------:R-:W-:Y:S01]  /*5cb0*/  @!P0 IMAD.IADD R9, R8, 0x1, R31 ;  /* 0x0000000108098824 */ /* 0x000fe200078e021f */
[----:B------:R-:W-:Y:S02]  /*5cc0*/  @P1 SHF.R.U32.HI R31, RZ, 0x14, R19 ;  /* 0x00000014ff1f1819 */ /* 0x000fe40000011613 */
[----:B------:R-:W-:-:S02]  /*5cd0*/  @P1 LOP3.LUT R22, R22, 0x1, RZ, 0xc0, !PT ;  /* 0x0000000116161812 */ /* 0x000fc400078ec0ff */
[C---:B------:R-:W-:Y:S02]  /*5ce0*/  ISETP.NE.AND P2, PT, R9.reuse, 0x3, PT ;  /* 0x000000030900780c */ /* 0x040fe40003f45270 */
[----:B------:R-:W-:Y:S02]  /*5cf0*/  LOP3.LUT R9, R9, 0xfe, RZ, 0xc0, !PT ;  /* 0x000000fe09097812 */ /* 0x000fe400078ec0ff */
[----:B------:R-:W-:Y:S02]  /*5d00*/  SEL R8, RZ, 0xffffffff, P2 ;  /* 0xffffffffff087807 */ /* 0x000fe40001000000 */
[----:B------:R-:W-:Y:S02]  /*5d10*/  ISETP.NE.AND P3, PT, R9, 0x2, PT ;  /* 0x000000020900780c */ /* 0x000fe40003f65270 */
[----:B------:R-:W-:Y:S02]  /*5d20*/  @P1 SHF.R.U32.HI R9, RZ, 0x13, R19 ;  /* 0x00000013ff091819 */ /* 0x000fe40000011613 */
[----:B------:R-:W-:-:S02]  /*5d30*/  ISETP.NE.U32.AND P2, PT, R25, 0x1, PT ;  /* 0x000000011900780c */ /* 0x000fc40003f45070 */
[----:B------:R-:W-:Y:S01]  /*5d40*/  @P1 LOP3.LUT R25, R9, 0x1, RZ, 0xc0, !PT ;  /* 0x0000000109191812 */ /* 0x000fe200078ec0ff */
[----:B------:R-:W-:Y:S01]  /*5d50*/  IMAD.MOV.U32 R9, RZ, RZ, RZ ;  /* 0x000000ffff097224 */ /* 0x000fe200078e00ff */
[----:B------:R-:W-:Y:S02]  /*5d60*/  @P1 LOP3.LUT R31, R31, 0x1, RZ, 0xc0, !PT ;  /* 0x000000011f1f1812 */ /* 0x000fe400078ec0ff */
[----:B------:R-:W-:Y:S02]  /*5d70*/  @P4 SEL R8, RZ, 0xffffffff, P3 ;  /* 0xffffffffff084807 */ /* 0x000fe40001800000 */
[----:B------:R-:W-:Y:S02]  /*5d80*/  @P1 IADD3 R9, PT, PT, R22, R25, R31 ;  /* 0x0000001916091210 */ /* 0x000fe40007ffe01f */
[----:B------:R-:W-:Y:S02]  /*5d90*/  SHF.R.U32.HI R22, RZ, 0x15, R37 ;  /* 0x00000015ff167819 */ /* 0x000fe40000011625 */
[----:B------:R-:W-:-:S02]  /*5da0*/  @!P0 SHF.R.U32.HI R25, RZ, 0x14, R17 ;  /* 0x00000014ff198819 */ /* 0x000fc40000011611 */
[----:B------:R-:W-:Y:S02]  /*5db0*/  LOP3.LUT R22, R22, 0x1, RZ, 0xc0, !PT ;  /* 0x0000000116167812 */ /* 0x000fe400078ec0ff */
[--C-:B------:R-:W-:Y:S02]  /*5dc0*/  @!P0 SHF.R.U32.HI R31, RZ, 0x15, R17.reuse ;  /* 0x00000015ff1f8819 */ /* 0x100fe40000011611 */
[----:B------:R-:W-:Y:S02]  /*5dd0*/  IADD3 R27, PT, PT, R27, R9, R22 ;  /* 0x000000091b1b7210 */ /* 0x000fe40007ffe016 */
[----:B------:R-:W-:Y:S02]  /*5de0*/  @!P0 SHF.R.U32.HI R9, RZ, 0x13, R17 ;  /* 0x00000013ff098819 */ /* 0x000fe40000011611 */
[----:B------:R-:W-:Y:S02]  /*5df0*/  LOP3.LUT R8, R8, 0x1, RZ, 0xc0, !PT ;  /* 0x0000000108087812 */ /* 0x000fe400078ec0ff */
[----:B------:R-:W-:-:S02]  /*5e00*/  @!P0 LOP3.LUT R32, R9, 0x1, RZ, 0xc0, !PT ;  /* 0x0000000109208812 */ /* 0x000fc400078ec0ff */
[----:B------:R-:W-:Y:S02]  /*5e10*/  @!P0 LOP3.LUT R9, R25, 0x1, RZ, 0xc0, !PT ;  /* 0x0000000119098812 */ /* 0x000fe400078ec0ff */
[----:B------:R-:W-:Y:S02]  /*5e20*/  @P1 SHF.R.U32.HI R25, RZ, 0x16, R19 ;  /* 0x00000016ff191819 */ /* 0x000fe40000011613 */
[----:B------:R-:W-:Y:S02]  /*5e30*/  @!P0 IADD3 R9, PT, PT, R32, R27, R9 ;  /* 0x0000001b20098210 */ /* 0x000fe40007ffe009 */
[----:B------:R-:W-:Y:S02]  /*5e40*/  @!P0 SHF.R.U32.HI R32, RZ, 0x15, R17 ;  /* 0x00000015ff208819 */ /* 0x000fe40000011611 */
[----:B------:R-:W-:Y:S02]  /*5e50*/  @P1 LOP3.LUT R25, R25, 0x1, RZ, 0xc0, !PT ;  /* 0x0000000119191812 */ /* 0x000fe400078ec0ff */
[----:B------:R-:W-:-:S02]  /*5e60*/  @!P0 LOP3.LUT R32, R32, 0x1, RZ, 0xc0, !PT ;  /* 0x0000000120208812 */ /* 0x000fc400078ec0ff */
[----:B------:R-:W-:-:S03]  /*5e70*/  LOP3.LUT R7, R7, 0x1, RZ, 0xc0, !PT ;  /* 0x0000000107077812 */ /* 0x000fc600078ec0ff */
[----:B------:R-:W-:-:S05]  /*5e80*/  @!P0 IMAD.IADD R27, R9, 0x1, R32 ;  /* 0x00000001091b8824 */ /* 0x000fca00078e0220 */
        /* <DEDUP_REMOVED lines=10> */
[----:B------:R-:W-:Y:S02]  /*5f30*/  @P5 SEL R9, RZ, 0xffffffff, P4 ;  /* 0xffffffffff095807 */ /* 0x000fe40002000000 */
[----:B------:R-:W-:Y:S02]  /*5f40*/  @P1 IADD3 R10, PT, PT, R25, R32, R27 ;  /* 0x00000020190a1210 */ /* 0x000fe40007ffe01b */
[----:B------:R-:W-:-:S02]  /*5f50*/  SHF.R.U32.HI R25, RZ, 0x16, R37 ;  /* 0x00000016ff197819 */ /* 0x000fc40000011625 */
        /* <DEDUP_REMOVED lines=79> */
[----:B------:R-:W-:Y:S02]  /*6450*/  ISETP.NE.U32.AND P2, PT, R13, 0x1, PT ;  /* 0x000000010d00780c */ /* 0x000fe40003f45070 */
[----:B------:R-:W-:Y:S02]  /*6460*/  @P1 SHF.R.U32.HI R13, RZ, 0x17, R19 ;  /* 0x00000017ff0d1819 */ /* 0x000fe40000011613 */
[----:B------:R-:W-:-:S02]  /*6470*/  ISETP.NE.AND P3, PT, R25, 0x2, PT ;  /* 0x000000021900780c */ /* 0x000fc40003f65270 */
        /* <DEDUP_REMOVED lines=34> */
[----:B------:R-:W-:Y:S02]  /*66a0*/  @!P0 SHF.R.U32.HI R32, RZ, 0x1b, R17 ;  /* 0x0000001bff208819 */ /* 0x000fe40000011611 */
[----:B------:R-:W-:Y:S02]  /*66b0*/  LOP3.LUT R27, R27, 0x1, RZ, 0xc0, !PT ;  /* 0x000000011b1b7812 */ /* 0x000fe400078ec0ff */
[----:B------:R-:W-:Y:S02]  /*66c0*/  LOP3.LUT R13, R13, 0x1, RZ, 0xc0, !PT ;  /* 0x000000010d0d7812 */ /* 0x000fe400078ec0ff */
[----:B------:R-:W-:Y:S02]  /*66d0*/  IADD3 R26, PT, PT, R26, R14, R27 ;  /* 0x0000000e1a1a7210 */ /* 0x000fe40007ffe01b */
[----:B------:R-:W-:-:S04]  /*66e0*/  @!P0 SHF.R.U32.HI R14, RZ, 0x18, R17 ;  /* 0x00000018ff0e8819 */ /* 0x000fc80000011611 */
[----:B------:R-:W-:Y:S02]  /*66f0*/  @!P0 LOP3.LUT R25, R14, 0x1, RZ, 0xc0, !PT ;  /* 0x000000010e198812 */ /* 0x000fe400078ec0ff */
[----:B------:R-:W-:Y:S02]  /*6700*/  @!P0 LOP3.LUT R14, R31, 0x1, RZ, 0xc0, !PT ;  /* 0x000000011f0e8812 */ /* 0x000fe400078ec0ff */
[----:B------:R-:W-:Y:S02]  /*6710*/  SEL R31, RZ, 0x2000, P2 ;  /* 0x00002000ff1f7807 */ /* 0x000fe40001000000 */
[----:B------:R-:W-:Y:S02]  /*6720*/  @!P0 IADD3 R14, PT, PT, R25, R26, R14 ;  /* 0x0000001a190e8210 */ /* 0x000fe40007ffe00e */
[----:B------:R-:W-:Y:S02]  /*6730*/  @!P0 SHF.R.U32.HI R25, RZ, 0x1a, R17 ;  /* 0x0000001aff198819 */ /* 0x000fe40000011611 */
[----:B------:R-:W-:-:S02]  /*6740*/  LOP3.LUT R18, R31, R18, RZ, 0xfc, !PT ;  /* 0x000000121f127212 */ /* 0x000fc400078efcff */
[----:B------:R-:W-:Y:S02]  /*6750*/  @!P0 LOP3.LUT R25, R25, 0x1, RZ, 0xc0, !PT ;  /* 0x0000000119198812 */ /* 0x000fe400078ec0ff */
[----:B------:R-:W-:-:S03]  /*6760*/  ISETP.NE.U32.AND P2, PT, R16, 0x1, PT ;  /* 0x000000011000780c */ /* 0x000fc60003f45070 */
[----:B------:R-:W-:Y:S01]  /*6770*/  @!P0 IMAD.IADD R26, R14, 0x1, R25 ;  /* 0x000000010e1a8824 */ /* 0x000fe200078e0219 */
[----:B------:R-:W-:Y:S02]  /*6780*/  SEL R25, RZ, 0x4000, P3 ;  /* 0x00004000ff197807 */ /* 0x000fe40001800000 */
[----:B------:R-:W-:Y:S02]  /*6790*/  SEL R16, RZ, 0x10000, P2 ;  /* 0x00010000ff107807 */ /* 0x000fe40001000000 */
[----:B------:R-:W-:Y:S02]  /*67a0*/  ISETP.NE.AND P4, PT, R26, 0x3, PT ;  /* 0x000000031a00780c */ /* 0x000fe40003f85270 */
[----:B------:R-:W-:Y:S02]  /*67b0*/  LOP3.LUT R18, R25, R18, RZ, 0xfc, !PT ;  /* 0x0000001219127212 */ /* 0x000fe400078efcff */
[----:B------:R-:W-:Y:S02]  /*67c0*/  SEL R14, RZ, 0xffffffff, P4 ;  /* 0xffffffffff0e7807 */ /* 0x000fe40002000000 */
[----:B------:R-:W-:-:S02]  /*67d0*/  ISETP.NE.U32.AND P4, PT, R15, 0x1, PT ;  /* 0x000000010f00780c */ /* 0x000fc40003f85070 */
[----:B------:R-:W-:Y:S02]  /*67e0*/  LOP3.LUT R26, R26, 0xfe, RZ, 0xc0, !PT ;  /* 0x000000fe1a1a7812 */ /* 0x000fe400078ec0ff */
[----:B------:R-:W-:Y:S02]  /*67f0*/  SEL R15, RZ, 0x8000, P4 ;  /* 0x00008000ff0f7807 */ /* 0x000fe40002000000 */
[----:B------:R-:W-:Y:S02]  /*6800*/  ISETP.NE.AND P5, PT, R26, 0x2, PT ;  /* 0x000000021a00780c */ /* 0x000fe40003fa5270 */
[----:B------:R-:W-:Y:S02]  /*6810*/  LOP3.LUT R15, R15, R18, RZ, 0xfc, !PT ;  /* 0x000000120f0f7212 */ /* 0x000fe400078efcff */
[----:B------:R-:W-:Y:S02]  /*6820*/  @P1 SHF.R.U32.HI R26, RZ, 0x1a, R19 ;  /* 0x0000001aff1a1819 */ /* 0x000fe40000011613 */
[----:B------:R-:W-:-:S02]  /*6830*/  LOP3.LUT R15, R16, R15, RZ, 0xfc, !PT ;  /* 0x0000000f100f7212 */ /* 0x000fc400078efcff */
[--C-:B------:R-:W-:Y:S02]  /*6840*/  @P1 SHF.R.U32.HI R16, RZ, 0x19, R19.reuse ;  /* 0x00000019ff101819 */ /* 0x100fe40000011613 */
[----:B------:R-:W-:Y:S02]  /*6850*/  @P1 SHF.R.U32.HI R18, RZ, 0x1b, R19 ;  /* 0x0000001bff121819 */ /* 0x000fe40000011613 */
[----:B------:R-:W-:Y:S01]  /*6860*/  @P1 LOP3.LUT R25, R16, 0x1, RZ, 0xc0, !PT ;  /* 0x0000000110191812 */ /* 0x000fe200078ec0ff */
[----:B------:R-:W-:Y:S01]  /*6870*/  IMAD.MOV.U32 R16, RZ, RZ, RZ ;  /* 0x000000ffff107224 */ /* 0x000fe200078e00ff */
[----:B------:R-:W-:Y:S02]  /*6880*/  @P1 LOP3.LUT R26, R26, 0x1, RZ, 0xc0, !PT ;  /* 0x000000011a1a1812 */ /* 0x000fe400078ec0ff */
[----:B------:R-:W-:Y:S02]  /*6890*/  @P1 LOP3.LUT R18, R18, 0x1, RZ, 0xc0, !PT ;  /* 0x0000000112121812 */ /* 0x000fe400078ec0ff */
[----:B------:R-:W-:-:S02]  /*68a0*/  LOP3.LUT P3, RZ, R37, 0x4000000, RZ, 0xc0, !PT ;  /* 0x0400000025ff7812 */ /* 0x000fc4000786c0ff */
[----:B------:R-:W-:Y:S01]  /*68b0*/  @P1 IADD3 R16, PT, PT, R18, R25, R26 ;  /* 0x0000001912101210 */ /* 0x000fe20007ffe01a */
[----:B------:R-:W-:Y:S01]  /*68c0*/  IMAD.MOV.U32 R26, RZ, RZ, RZ ;  /* 0x000000ffff1a7224 */ /* 0x000fe200078e00ff */
[----:B------:R-:W-:Y:S02]  /*68d0*/  SHF.R.U32.HI R25, RZ, 0x1b, R37 ;  /* 0x0000001bff197819 */ /* 0x000fe40000011625 */
[----:B------:R-:W-:Y:S02]  /*68e0*/  @!P0 SHF.R.U32.HI R18, RZ, 0x1a, R17 ;  /* 0x0000001aff128819 */ /* 0x000fe40000011611 */
[----:B------:R-:W-:Y:S02]  /*68f0*/  LOP3.LUT R25, R25, 0x1, RZ, 0xc0, !PT ;  /* 0x0000000119197812 */ /* 0x000fe400078ec0ff */
[----:B------:R-:W-:Y:S02]  /*6900*/  @P6 SEL R14, RZ, 0xffffffff, P5 ;  /* 0xffffffffff0e6807 */ /* 0x000fe40002800000 */
[----:B------:R-:W-:-:S02]  /*6910*/  IADD3 R22, PT, PT, R22, R16, R25 ;  /* 0x0000001016167210 */ /* 0x000fc40007ffe019 */
[----:B------:R-:W-:Y:S02]  /*6920*/  @!P0 SHF.R.U32.HI R16, RZ, 0x19, R17 ;  /* 0x00000019ff108819 */ /* 0x000fe40000011611 */
[----:B------:R-:W-:Y:S02]  /*6930*/  ISETP.NE.AND P5, PT, R20, 0x3, PT ;  /* 0x000000031400780c */ /* 0x000fe40003fa5270 */
[----:B------:R-:W-:Y:S02]  /*6940*/  @!P0 LOP3.LUT R31, R16, 0x1, RZ, 0xc0, !PT ;  /* 0x00000001101f8812 */ /* 0x000fe400078ec0ff */
[----:B------:R-:W-:Y:S02]  /*6950*/  @!P0 LOP3.LUT R16, R18, 0x1, RZ, 0xc0, !PT ;  /* 0x0000000112108812 */ /* 0x000fe400078ec0ff */
[----:B------:R-:W-:Y:S02]  /*6960*/  @P1 SHF.R.U32.HI R18, RZ, 0x1a, R19 ;  /* 0x0000001aff121819 */ /* 0x000fe40000011613 */
[----:B------:R-:W-:-:S02]  /*6970*/  @!P0 IADD3 R16, PT, PT, R31, R22, R16 ;  /* 0x000000161f108210 */ /* 0x000fc40007ffe010 */
[----:B------:R-:W-:Y:S02]  /*6980*/  @!P0 SHF.R.U32.HI R31, RZ, 0x1b, R17 ;  /* 0x0000001bff1f8819 */ /* 0x000fe40000011611 */
[----:B------:R-:W-:Y:S02]  /*6990*/  @P1 LOP3.LUT R18, R18, 0x1, RZ, 0xc0, !PT ;  /* 0x0000000112121812 */ /* 0x000fe400078ec0ff */
[----:B------:R-:W-:Y:S02]  /*69a0*/  @!P0 LOP3.LUT R31, R31, 0x1, RZ, 0xc0, !PT ;  /* 0x000000011f1f8812 */ /* 0x000fe400078ec0ff */
[C---:B------:R-:W-:Y:S02]  /*69b0*/  LOP3.LUT P4, RZ, R37.reuse, 0x8000000, RZ, 0xc0, !PT ;  /* 0x0800000025ff7812 */ /* 0x040fe4000788c0ff */
[----:B------:R-:W-:Y:S01]  /*69c0*/  LOP3.LUT P6, RZ, R37, 0x10000000, RZ, 0xc0, !PT ;  /* 0x1000000025ff7812 */ /* 0x000fe200078cc0ff */
[----:B------:R-:W-:Y:S01]  /*69d0*/  @!P0 IMAD.IADD R22, R16, 0x1, R31 ;  /* 0x0000000110168824 */ /* 0x000fe200078e021f */
[----:B------:R-:W-:-:S02]  /*69e0*/  LOP3.LUT R31, R20, 0xfe, RZ, 0xc0, !PT ;  /* 0x000000fe141f7812 */ /* 0x000fc400078ec0ff */
[--C-:B------:R-:W-:Y:S02]  /*69f0*/  @P1 SHF.R.U32.HI R20, RZ, 0x1c, R19.reuse ;  /* 0x0000001cff141819 */ /* 0x100fe40000011613 */
[C---:B------:R-:W-:Y:S02]  /*6a00*/  ISETP.NE.AND P2, PT, R22.reuse, 0x3, PT ;  /* 0x000000031600780c */ /* 0x040fe40003f45270 */
[----:B------:R-:W-:Y:S02]  /*6a10*/  LOP3.LUT R22, R22, 0xfe, RZ, 0xc0, !PT ;  /* 0x000000fe16167812 */ /* 0x000fe400078ec0ff */
[----:B------:R-:W-:Y:S02]  /*6a20*/  SEL R16, RZ, 0xffffffff, P2 ;  /* 0xffffffffff107807 */ /* 0x000fe40001000000 */
[----:B------:R-:W-:Y:S02]  /*6a30*/  ISETP.NE.AND P2, PT, R22, 0x2, PT ;  /* 0x000000021600780c */ /* 0x000fe40003f45270 */
[----:B------:R-:W-:-:S02]  /*6a40*/  @P1 SHF.R.U32.HI R22, RZ, 0x1b, R19 ;  /* 0x0000001bff161819 */ /* 0x000fc40000011613 */
[----:B------:R-:W-:Y:S02]  /*6a50*/  @P3 SEL R16, RZ, 0xffffffff, P2 ;  /* 0xffffffffff103807 */ /* 0x000fe40001000000 */
[----:B------:R-:W-:Y:S02]  /*6a60*/  @P1 LOP3.LUT R22, R22, 0x1, RZ, 0xc0, !PT ;  /* 0x0000000116161812 */ /* 0x000fe400078ec0ff */
[----:B------:R-:W-:Y:S02]  /*6a70*/  @P1 LOP3.LUT R20, R20, 0x1, RZ, 0xc0, !PT ;  /* 0x0000000114141812 */ /* 0x000fe400078ec0ff */
[----:B------:R-:W-:Y:S02]  /*6a80*/  @P1 IADD3 R26, PT, PT, R33, R18, R22 ;  /* 0x00000012211a1210 */ /* 0x000fe40007ffe016 */
[----:B------:R-:W-:Y:S02]  /*6a90*/  SHF.R.U32.HI R22, RZ, 0x1c, R37 ;  /* 0x0000001cff167819 */ /* 0x000fe40000011625 */
[----:B------:R-:W-:-:S02]  /*6aa0*/  @!P0 SHF.R.U32.HI R18, RZ, 0x1a, R17 ;  /* 0x0000001aff128819 */ /* 0x000fc40000011611 */
[----:B------:R-:W-:Y:S02]  /*6ab0*/  LOP3.LUT R22, R22, 0x1, RZ, 0xc0, !PT ;  /* 0x0000000116167812 */ /* 0x000fe400078ec0ff */
[----:B------:R-:W-:Y:S02]  /*6ac0*/  LOP3.LUT R14, R14, 0x1, RZ, 0xc0, !PT ;  /* 0x000000010e0e7812 */ /* 0x000fe400078ec0ff */
[----:B------:R-:W-:Y:S02]  /*6ad0*/  IADD3 R26, PT, PT, R27, R26, R22 ;  /* 0x0000001a1b1a7210 */ /* 0x000fe40007ffe016 */
[----:B------:R-:W-:Y:S02]  /*6ae0*/  @!P0 LOP3.LUT R27, R18, 0x1, RZ, 0xc0, !PT ;  /* 0x00000001121b8812 */ /* 0x000fe400078ec0ff */
[----:B------:R-:W-:Y:S02]  /*6af0*/  @!P0 LOP3.LUT R18, R32, 0x1, RZ, 0xc0, !PT ;  /* 0x0000000120128812 */ /* 0x000fe400078ec0ff */
[----:B------:R-:W-:-:S02]  /*6b00*/  LOP3.LUT R16, R16, 0x1, RZ, 0xc0, !PT ;  /* 0x0000000110107812 */ /* 0x000fc400078ec0ff */
[----:B------:R-:W-:Y:S02]  /*6b10*/  @!P0 IADD3 R18, PT, PT, R27, R26, R18 ;  /* 0x0000001a1b128210 */ /* 0x000fe40007ffe012 */
[----:B------:R-:W-:-:S04]  /*6b20*/  @!P0 SHF.R.U32.HI R27, RZ, 0x1c, R17 ;  /* 0x0000001cff1b8819 */ /* 0x000fc80000011611 */
[----:B------:R-:W-:-:S05]  /*6b30*/  @!P0 LOP3.LUT R27, R27, 0x1, RZ, 0xc0, !PT ;  /* 0x000000011b1b8812 */ /* 0x000fca00078ec0ff */
[----:B------:R-:W-:Y:S01]  /*6b40*/  @!P0 IMAD.IADD R26, R18, 0x1, R27 ;  /* 0x00000001121a8824 */ /* 0x000fe200078e021b */
[----:B------:R-:W-:-:S04]  /*6b50*/  LOP3.LUT R27, R23, 0xfe, RZ, 0xc0, !PT ;  /* 0x000000fe171b7812 */ /* 0x000fc800078ec0ff */
[----:B------:R-:W-:Y:S01]  /*6b60*/  ISETP.NE.AND P3, PT, R27, 0x2, PT ;  /* 0x000000021b00780c */ /* 0x000fe20003f65270 */
[----:B------:R-:W-:Y:S01]  /*6b70*/  IMAD.MOV.U32 R27, RZ, RZ, RZ ;  /* 0x000000ffff1b7224 */ /* 0x000fe200078e00ff */
[----:B------:R-:W-:Y:S02]  /*6b80*/  ISETP.NE.AND P2, PT, R26, 0x3, PT ;  /* 0x000000031a00780c */ /* 0x000fe40003f45270 */
[----:B------:R-:W-:Y:S02]  /*6b90*/  P2R R32, PR, RZ, 0x8 ;  /* 0x00000008ff207803 */ /* 0x000fe40000000000 */
[----:B------:R-:W-:Y:S02]  /*6ba0*/  ISETP.NE.AND P3, PT, R24, RZ, PT ;  /* 0x000000ff1800720c */ /* 0x000fe40003f65270 */
[----:B------:R-:W-:Y:S02]  /*6bb0*/  LOP3.LUT R26, R26, 0xfe, RZ, 0xc0, !PT ;  /* 0x000000fe1a1a7812 */ /* 0x000fe400078ec0ff */
[----:B------:R-:W-:-:S02]  /*6bc0*/  P2R R33, PR, RZ, 0x8 ;  /* 0x00000008ff217803 */ /* 0x000fc40000000000 */
[----:B------:R-:W-:Y:S02]  /*6bd0*/  ISETP.NE.AND P3, PT, R21, RZ, PT ;  /* 0x000000ff1500720c */ /* 0x000fe40003f65270 */
[--C-:B------:R-:W-:Y:S02]  /*6be0*/  @P1 SHF.R.U32.HI R21, RZ, 0x1b, R19.reuse ;  /* 0x0000001bff151819 */ /* 0x100fe40000011613 */
[----:B------:R-:W-:Y:S02]  /*6bf0*/  @P1 SHF.R.U32.HI R24, RZ, 0x1d, R19 ;  /* 0x0000001dff181819 */ /* 0x000fe40000011613 */
[----:B------:R-:W-:Y:S02]  /*6c00*/  SEL R18, RZ, 0xffffffff, P2 ;  /* 0xffffffffff127807 */ /* 0x000fe40001000000 */
[----:B------:R-:W-:Y:S02]  /*6c10*/  ISETP.NE.AND P2, PT, R26, 0x2, PT ;  /* 0x000000021a00780c */ /* 0x000fe40003f45270 */
[----:B------:R-:W-:-:S02]  /*6c20*/  @P1 LOP3.LUT R21, R21, 0x1, RZ, 0xc0, !PT ;  /* 0x0000000115151812 */ /* 0x000fc400078ec0ff */
[----:B------:R-:W-:Y:S01]  /*6c30*/  @P1 LOP3.LUT R26, R24, 0x1, RZ, 0xc0, !PT ;  /* 0x00000001181a1812 */ /* 0x000fe200078ec0ff */
[----:B------:R-:W-:Y:S01]  /*6c40*/  IMAD.MOV.U32 R24, RZ, RZ, RZ ;  /* 0x000000ffff187224 */ /* 0x000fe200078e00ff */
[----:B------:R-:W-:Y:S02]  /*6c50*/  @P4 SEL R18, RZ, 0xffffffff, P2 ;  /* 0xffffffffff124807 */ /* 0x000fe40001000000 */
        /* <DEDUP_REMOVED lines=11> */
[----:B------:R-:W-:Y:S02]  /*6d10*/  @P1 SHF.R.U32.HI R25, RZ, 0x1e, R19 ;  /* 0x0000001eff191819 */ /* 0x000fe40000011613 */
[----:B------:R-:W-:Y:S01]  /*6d20*/  P2R R34, PR, RZ, 0x8 ;  /* 0x00000008ff227803 */ /* 0x000fe20000000000 */
[----:B------:R-:W-:Y:S01]  /*6d30*/  @!P0 IMAD.IADD R24, R21, 0x1, R26 ;  /* 0x0000000115188824 */ /* 0x000fe200078e021a */
[----:B------:R-:W-:Y:S01]  /*6d40*/  @P1 LOP3.LUT R26, R25, 0x1, RZ, 0xc0, !PT ;  /* 0x00000001191a1812 */ /* 0x000fe200078ec0ff */
[----:B------:R-:W-:Y:S01]  /*6d50*/  IMAD.MOV.U32 R25, RZ, RZ, RZ ;  /* 0x000000ffff197224 */ /* 0x000fe200078e00ff */
[----:B------:R-:W-:Y:S02]  /*6d60*/  LOP3.LUT P3, RZ, R37, 0x20000000, RZ, 0xc0, !PT ;  /* 0x2000000025ff7812 */ /* 0x000fe4000786c0ff */
[----:B------:R-:W-:-:S02]  /*6d70*/  ISETP.NE.AND P2, PT, R24, 0x3, PT ;  /* 0x000000031800780c */ /* 0x000fc40003f45270 */
[----:B------:R-:W-:Y:S02]  /*6d80*/  LOP3.LUT R24, R24, 0xfe, RZ, 0xc0, !PT ;  /* 0x000000fe18187812 */ /* 0x000fe400078ec0ff */
[----:B------:R-:W-:Y:S02]  /*6d90*/  SEL R21, RZ, 0xffffffff, P2 ;  /* 0xffffffffff157807 */ /* 0x000fe40001000000 */
[----:B------:R-:W-:Y:S02]  /*6da0*/  ISETP.NE.AND P2, PT, R23, 0x3, PT ;  /* 0x000000031700780c */ /* 0x000fe40003f45270 */
[----:B------:R-:W-:Y:S02]  /*6db0*/  ISETP.NE.AND P4, PT, R24, 0x2, PT ;  /* 0x000000021800780c */ /* 0x000fe40003f85270 */
[--C-:B------:R-:W-:Y:S02]  /*6dc0*/  @P1 SHF.R.U32.HI R24, RZ, 0x1c, R19.reuse ;  /* 0x0000001cff181819 */ /* 0x100fe40000011613 */
[----:B------:R-:W-:-:S02]  /*6dd0*/  @P1 SHF.R.U32.HI R23, RZ, 0x1d, R19 ;  /* 0x0000001dff171819 */ /* 0x000fc40000011613 */
[----:B------:R-:W-:Y:S02]  /*6de0*/  @P1 LOP3.LUT R24, R24, 0x1, RZ, 0xc0, !PT ;  /* 0x0000000118181812 */ /* 0x000fe400078ec0ff */
[----:B------:R-:W-:Y:S02]  /*6df0*/  @P1 LOP3.LUT R23, R23, 0x1, RZ, 0xc0, !PT ;  /* 0x0000000117171812 */ /* 0x000fe400078ec0ff */
[----:B------:R-:W-:Y:S02]  /*6e00*/  @P6 SEL R21, RZ, 0xffffffff, P4 ;  /* 0xffffffffff156807 */ /* 0x000fe40002000000 */
[----:B------:R-:W-:Y:S02]  /*6e10*/  @P1 IADD3 R25, PT, PT, R26, R24, R23 ;  /* 0x000000181a191210 */ /* 0x000fe40007ffe017 */
[----:B------:R-:W-:Y:S02]  /*6e20*/  SHF.R.U32.HI R23, RZ, 0x1e, R37 ;  /* 0x0000001eff177819 */ /* 0x000fe40000011625 */
[----:B------:R-:W-:-:S02]  /*6e30*/  @!P0 SHF.R.U32.HI R24, RZ, 0x1c, R17 ;  /* 0x0000001cff188819 */ /* 0x000fc40000011611 */
[----:B------:R-:W-:Y:S02]  /*6e40*/  LOP3.LUT R23, R23, 0x1, RZ, 0xc0, !PT ;  /* 0x0000000117177812 */ /* 0x000fe400078ec0ff */
[----:B------:R-:W-:Y:S02]  /*6e50*/  @!P0 SHF.R.U32.HI R26, RZ, 0x1d, R17 ;  /* 0x0000001dff1a8819 */ /* 0x000fe40000011611 */
[----:B------:R-:W-:Y:S02]  /*6e60*/  IADD3 R22, PT, PT, R22, R25, R23 ;  /* 0x0000001916167210 */ /* 0x000fe40007ffe017 */
[----:B------:R-:W-:Y:S02]  /*6e70*/  @!P0 LOP3.LUT R25, R24, 0x1, RZ, 0xc0, !PT ;  /* 0x0000000118198812 */ /* 0x000fe400078ec0ff */
[----:B------:R-:W-:Y:S02]  /*6e80*/  @!P0 LOP3.LUT R24, R26, 0x1, RZ, 0xc0, !PT ;  /* 0x000000011a188812 */ /* 0x000fe400078ec0ff */
[----:B------:R-:W-:-:S02]  /*6e90*/  @P1 SHF.R.U32.HI R26, RZ, 0x1f, R19 ;  /* 0x0000001fff1a1819 */ /* 0x000fc40000011613 */
[----:B------:R-:W-:Y:S02]  /*6ea0*/  @!P0 IADD3 R24, PT, PT, R25, R22, R24 ;  /* 0x0000001619188210 */ /* 0x000fe40007ffe018 */
[----:B------:R-:W-:Y:S02]  /*6eb0*/  @!P0 SHF.R.U32.HI R25, RZ, 0x1e, R17 ;  /* 0x0000001eff198819 */ /* 0x000fe40000011611 */
[----:B------:R-:W-:Y:S02]  /*6ec0*/  LOP3.LUT R18, R18, 0x1, RZ, 0xc0, !PT ;  /* 0x0000000112127812 */ /* 0x000fe400078ec0ff */
[----:B------:R-:W-:Y:S02]  /*6ed0*/  @!P0 LOP3.LUT R25, R25, 0x1, RZ, 0xc0, !PT ;  /* 0x0000000119198812 */ /* 0x000fe400078ec0ff */
[----:B------:R-:W-:-:S03]  /*6ee0*/  LOP3.LUT R21, R21, 0x1, RZ, 0xc0, !PT ;  /* 0x0000000115157812 */ /* 0x000fc600078ec0ff */
[----:B------:R-:W-:Y:S01]  /*6ef0*/  @!P0 IMAD.IADD R22, R24, 0x1, R25 ;  /* 0x0000000118168824 */ /* 0x000fe200078e0219 */
[--C-:B------:R-:W-:Y:S02]  /*6f00*/  @P1 SHF.R.U32.HI R24, RZ, 0x1d, R19.reuse ;  /* 0x0000001dff181819 */ /* 0x100fe40000011613 */
[----:B------:R-:W-:Y:S02]  /*6f10*/  @P1 SHF.R.U32.HI R25, RZ, 0x1e, R19 ;  /* 0x0000001eff191819 */ /* 0x000fe40000011613 */
[----:B------:R-:W-:Y:S02]  /*6f20*/  @P1 LOP3.LUT R24, R24, 0x1, RZ, 0xc0, !PT ;  /* 0x0000000118181812 */ /* 0x000fe400078ec0ff */
[----:B------:R-:W-:-:S04]  /*6f30*/  @P1 LOP3.LUT R25, R25, 0x1, RZ, 0xc0, !PT ;  /* 0x0000000119191812 */ /* 0x000fc800078ec0ff */
[----:B------:R-:W-:Y:S02]  /*6f40*/  @P1 IADD3 R27, PT, PT, R26, R24, R25 ;  /* 0x000000181a1b1210 */ /* 0x000fe40007ffe019 */
[----:B------:R-:W-:Y:S02]  /*6f50*/  SHF.R.U32.HI R24, RZ, 0x1f, R37 ;  /* 0x0000001fff187819 */ /* 0x000fe40000011625 */
[--C-:B------:R-:W-:Y:S02]  /*6f60*/  @!P0 SHF.R.U32.HI R26, RZ, 0x1e, R17.reuse ;  /* 0x0000001eff1a8819 */ /* 0x100fe40000011611 */
[----:B------:R-:W-:Y:S02]  /*6f70*/  IADD3 R20, PT, PT, R20, R27, R24 ;  /* 0x0000001b14147210 */ /* 0x000fe40007ffe018 */
[----:B------:R-:W-:Y:S02]  /*6f80*/  @!P0 SHF.R.U32.HI R24, RZ, 0x1d, R17 ;  /* 0x0000001dff188819 */ /* 0x000fe40000011611 */
[----:B------:R-:W-:-:S02]  /*6f90*/  @!P0 LOP3.LUT R26, R26, 0x1, RZ, 0xc0, !PT ;  /* 0x000000011a1a8812 */ /* 0x000fc400078ec0ff */
[----:B------:R-:W-:-:S04]  /*6fa0*/  @!P0 LOP3.LUT R25, R24, 0x1, RZ, 0xc0, !PT ;  /* 0x0000000118198812 */ /* 0x000fc800078ec0ff */
[----:B------:R-:W-:-:S04]  /*6fb0*/  @!P0 IADD3 R25, PT, PT, R25, R20, R26 ;  /* 0x0000001419198210 */ /* 0x000fc80007ffe01a */
[----:B------:R-:W-:-:S04]  /*6fc0*/  @!P0 LEA.HI R20, R17, R25, RZ, 0x1 ;  /* 0x0000001911148211 */ /* 0x000fc800078f08ff */
[C---:B------:R-:W-:Y:S02]  /*6fd0*/  LOP3.LUT R24, R20.reuse, 0xfe, RZ, 0xc0, !PT ;  /* 0x000000fe14187812 */ /* 0x040fe400078ec0ff */
[----:B------:R-:W-:Y:S02]  /*6fe0*/  ISETP.NE.AND P6, PT, R20, 0x3, PT ;  /* 0x000000031400780c */ /* 0x000fe40003fc5270 */
[----:B------:R-:W-:Y:S02]  /*6ff0*/  ISETP.NE.AND P4, PT, R24, 0x2, PT ;  /* 0x000000021800780c */ /* 0x000fe40003f85270 */
[----:B------:R-:W-:Y:S02]  /*7000*/  SEL R24, RZ, 0xffffffff, P6 ;  /* 0xffffffffff187807 */ /* 0x000fe40003000000 */
[----:B------:R-:W-:-:S13]  /*7010*/  LOP3.LUT P6, RZ, R37, 0x40000000, RZ, 0xc0, !PT ;  /* 0x4000000025ff7812 */ /* 0x000fda00078cc0ff */
[----:B------:R-:W-:Y:S02]  /*7020*/  @P6 SEL R24, RZ, 0xffffffff, P4 ;  /* 0xffffffffff186807 */ /* 0x000fe40002000000 */
[C---:B------:R-:W-:Y:S02]  /*7030*/  ISETP.NE.AND P4, PT, R22.reuse, 0x3, PT ;  /* 0x000000031600780c */ /* 0x040fe40003f85270 */
[----:B------:R-:W-:Y:S02]  /*7040*/  LOP3.LUT R22, R22, 0xfe, RZ, 0xc0, !PT ;  /* 0x000000fe16167812 */ /* 0x000fe400078ec0ff */
[----:B------:R-:W-:Y:S02]  /*7050*/  SEL R20, RZ, 0xffffffff, P4 ;  /* 0xffffffffff147807 */ /* 0x000fe40002000000 */
[----:B------:R-:W-:Y:S02]  /*7060*/  ISETP.NE.U32.AND P4, PT, R6, 0x1, PT ;  /* 0x000000010600780c */ /* 0x000fe40003f85070 */
[----:B------:R-:W-:-:S02]  /*7070*/  SEL R6, RZ, 0xffffffff, P5 ;  /* 0xffffffffff067807 */ /* 0x000fc40002800000 */
[----:B------:R-:W-:Y:S02]  /*7080*/  SEL R26, RZ, 0x20000, P4 ;  /* 0x00020000ff1a7807 */ /* 0x000fe40002000000 */
[----:B------:R-:W-:Y:S02]  /*7090*/  ISETP.NE.U32.AND P4, PT, R8, 0x1, PT ;  /* 0x000000010800780c */ /* 0x000fe40003f85070 */
[----:B------:R-:W-:Y:S02]  /*70a0*/  ISETP.NE.U32.AND P5, PT, R7, 0x1, PT ;  /* 0x000000010700780c */ /* 0x000fe40003fa5070 */
[----:B------:R-:W-:Y:S02]  /*70b0*/  ISETP.NE.AND P6, PT, R22, 0x2, PT ;  /* 0x000000021600780c */ /* 0x000fe40003fc5270 */
[----:B------:R-:W-:Y:S02]  /*70c0*/  SEL R8, RZ, 0x80000, P4 ;  /* 0x00080000ff087807 */ /* 0x000fe40002000000 */
[----:B------:R-:W-:-:S02]  /*70d0*/  ISETP.NE.U32.AND P4, PT, R9, 0x1, PT ;  /* 0x000000010900780c */ /* 0x000fc40003f85070 */
[----:B------:R-:W-:Y:S02]  /*70e0*/  SEL R7, RZ, 0x40000, P5 ;  /* 0x00040000ff077807 */ /* 0x000fe40002800000 */
[----:B------:R-:W-:Y:S02]  /*70f0*/  LOP3.LUT R26, R26, R15, RZ, 0xfc, !PT ;  /* 0x0000000f1a1a7212 */ /* 0x000fe400078efcff */
[----:B------:R-:W-:Y:S02]  /*7100*/  @P3 SEL R20, RZ, 0xffffffff, P6 ;  /* 0xffffffffff143807 */ /* 0x000fe40003000000 */
[----:B------:R-:W-:Y:S02]  /*7110*/  LOP3.LUT P6, RZ, R36, 0x40000000, RZ, 0xc0, !PT ;  /* 0x4000000024ff7812 */ /* 0x000fe400078cc0ff */
[----:B------:R-:W-:Y:S02]  /*7120*/  SEL R25, RZ, 0x100000, P4 ;  /* 0x00100000ff197807 */ /* 0x000fe40002000000 */
[----:B------:R-:W-:-:S02]  /*7130*/  ISETP.NE.U32.AND P4, PT, R10, 0x1, PT ;  /* 0x000000010a00780c */ /* 0x000fc40003f85070 */
[----:B------:R-:W-:Y:S02]  /*7140*/  LOP3.LUT R7, R7, R26, RZ, 0xfc, !PT ;  /* 0x0000001a07077212 */ /* 0x000fe400078efcff */
[----:B------:R-:W-:Y:S02]  /*7150*/  SEL R9, RZ, 0x200000, P4 ;  /* 0x00200000ff097807 */ /* 0x000fe40002000000 */
[----:B------:R-:W-:Y:S02]  /*7160*/  LOP3.LUT R8, R8, R7, RZ, 0xfc, !PT ;  /* 0x0000000708087212 */ /* 0x000fe400078efcff */
[----:B------:R-:W-:Y:S02]  /*7170*/  ISETP.NE.U32.AND P4, PT, R11, 0x1, PT ;  /* 0x000000010b00780c */ /* 0x000fe40003f85070 */
[----:B------:R-:W-:Y:S02]  /*7180*/  ISETP.NE.AND P3, PT, R31, 0x2, PT ;  /* 0x000000021f00780c */ /* 0x000fe40003f65270 */
[----:B------:R-:W-:-:S02]  /*7190*/  LOP3.LUT R8, R25, R8, RZ, 0xfc, !PT ;  /* 0x0000000819087212 */ /* 0x000fc400078efcff */
[----:B------:R-:W-:Y:S02]  /*71a0*/  SEL R11, RZ, 0x400000, P4 ;  /* 0x00400000ff0b7807 */ /* 0x000fe40002000000 */
[----:B------:R-:W-:Y:S02]  /*71b0*/  ISETP.NE.AND P4, PT, R28, RZ, PT ;  /* 0x000000ff1c00720c */ /* 0x000fe40003f85270 */
[----:B------:R-:W-:Y:S02]  /*71c0*/  ISETP.NE.AND P5, PT, R29, RZ, PT ;  /* 0x000000ff1d00720c */ /* 0x000fe40003fa5270 */
[----:B------:R-:W-:Y:S02]  /*71d0*/  @P6 SEL R6, RZ, 0xffffffff, P3 ;  /* 0xffffffffff066807 */ /* 0x000fe40001800000 */
[----:B------:R-:W-:Y:S02]  /*71e0*/  LOP3.LUT R8, R9, R8, RZ, 0xfc, !PT ;  /* 0x0000000809087212 */ /* 0x000fe400078efcff */
[----:B------:R-:W-:-:S02]  /*71f0*/  ISETP.NE.AND P6, PT, R30, RZ, PT ;  /* 0x000000ff1e00720c */ /* 0x000fc40003fc5270 */
[----:B------:R-:W-:Y:S02]  /*7200*/  SEL R9, RZ, 0x8000000, P4 ;  /* 0x08000000ff097807 */ /* 0x000fe40002000000 */
[----:B------:R-:W-:Y:S01]  /*7210*/  ISETP.NE.U32.AND P4, PT, R12, 0x1, PT ;  /* 0x000000010c00780c */ /* 0x000fe20003f85070 */
[----:B------:R-:W-:Y:S01]  /*7220*/  IMAD.MOV.U32 R12, RZ, RZ, RZ ;  /* 0x000000ffff0c7224 */ /* 0x000fe200078e00ff */
[----:B------:R-:W-:Y:S02]  /*7230*/  SEL R7, RZ, 0x10000000, P5 ;  /* 0x10000000ff077807 */ /* 0x000fe40002800000 */
[----:B------:R-:W-:Y:S02]  /*7240*/  LOP3.LUT R11, R11, R8, RZ, 0xfc, !PT ;  /* 0x000000080b0b7212 */ /* 0x000fe400078efcff */
[----:B------:R-:W-:Y:S02]  /*7250*/  ISETP.NE.U32.AND P5, PT, R13, 0x1, PT ;  /* 0x000000010d00780c */ /* 0x000fe40003fa5070 */
[----:B------:R-:W-:-:S02]  /*7260*/  ISETP.NE.AND P3, PT, R34, RZ, PT ;  /* 0x000000ff2200720c */ /* 0x000fc40003f65270 */
[----:B------:R-:W-:Y:S02]  /*7270*/  SEL R8, RZ, 0x20000000, P6 ;  /* 0x20000000ff087807 */ /* 0x000fe40003000000 */
[----:B------:R-:W-:Y:S02]  /*7280*/  @P1 SHF.R.U32.HI R13, RZ, 0x1e, R19 ;  /* 0x0000001eff0d1819 */ /* 0x000fe40000011613 */
[----:B------:R-:W-:Y:S02]  /*7290*/  ISETP.NE.U32.AND P6, PT, R14, 0x1, PT ;  /* 0x000000010e00780c */ /* 0x000fe40003fc5070 */
[----:B------:R-:W-:Y:S02]  /*72a0*/  SEL R14, RZ, 0x800000, P4 ;  /* 0x00800000ff0e7807 */ /* 0x000fe40002000000 */
[----:B------:R-:W-:Y:S02]  /*72b0*/  ISETP.NE.U32.AND P4, PT, R18, 0x1, PT ;  /* 0x000000011200780c */ /* 0x000fe40003f85070 */
[----:B------:R-:W-:-:S02]  /*72c0*/  SEL R2, R2, RZ, !P3 ;  /* 0x000000ff02027207 */ /* 0x000fc40005800000 */
[----:B------:R-:W-:Y:S02]  /*72d0*/  @P1 SHF.R.U32.HI R18, RZ, 0x1f, R19 ;  /* 0x0000001fff121819 */ /* 0x000fe40000011613 */
[----:B------:R-:W-:Y:S02]  /*72e0*/  @P1 LOP3.LUT R13, R13, 0x1, RZ, 0xc0, !PT ;  /* 0x000000010d0d1812 */ /* 0x000fe400078ec0ff */
[----:B------:R-:W-:Y:S02]  /*72f0*/  SEL R10, RZ, 0xffffffff, P2 ;  /* 0xffffffffff0a7807 */ /* 0x000fe40001000000 */
[----:B------:R-:W-:Y:S02]  /*7300*/  @P1 IADD3 R12, PT, PT, R2, R13, R18 ;  /* 0x0000000d020c1210 */ /* 0x000fe40007ffe012 */
[----:B------:R-:W-:Y:S02]  /*7310*/  @!P0 SHF.R.U32.HI R2, RZ, 0x1e, R17 ;  /* 0x0000001eff028819 */ /* 0x000fe40000011611 */
[----:B------:R-:W-:-:S02]  /*7320*/  ISETP.NE.U32.AND P2, PT, R16, 0x1, PT ;  /* 0x000000011000780c */ /* 0x000fc40003f45070 */
[----:B------:R-:W-:Y:S02]  /*7330*/  @!P0 SHF.R.U32.HI R16, RZ, 0x1f, R17 ;  /* 0x0000001fff108819 */ /* 0x000fe40000011611 */
[----:B------:R-:W-:Y:S02]  /*7340*/  IADD3 R4, PT, PT, R23, R12, R4 ;  /* 0x0000000c17047210 */ /* 0x000fe40007ffe004 */
[----:B------:R-:W-:Y:S02]  /*7350*/  @!P0 LOP3.LUT R13, R2, 0x1, RZ, 0xc0, !PT ;  /* 0x00000001020d8812 */ /* 0x000fe400078ec0ff */
[----:B------:R-:W-:Y:S02]  /*7360*/  SEL R3, R3, RZ, !P3 ;  /* 0x000000ff03037207 */ /* 0x000fe40005800000 */
[----:B------:R-:W-:Y:S02]  /*7370*/  @!P0 IADD3 R2, PT, PT, R13, R4, R16 ;  /* 0x000000040d028210 */ /* 0x000fe40007ffe010 */
[----:B------:R-:W-:-:S02]  /*7380*/  ISETP.NE.AND P3, PT, R33, RZ, PT ;  /* 0x000000ff2100720c */ /* 0x000fc40003f65270 */
[----:B------:R-:W-:Y:S01]  /*7390*/  LOP3.LUT R14, R14, R11, RZ, 0xfc, !PT ;  /* 0x0000000b0e0e7212 */ /* 0x000fe200078efcff */
[----:B------:R-:W-:Y:S01]  /*73a0*/  @!P0 IMAD.IADD R4, R3, 0x1, R2 ;  /* 0x0000000103048824 */ /* 0x000fe200078e0202 */
[----:B------:R-:W-:Y:S02]  /*73b0*/  SEL R22, RZ, 0x4000000, P3 ;  /* 0x04000000ff167807 */ /* 0x000fe40001800000 */
[----:B------:R-:W-:Y:S02]  /*73c0*/  SEL R3, RZ, 0x1000000, P5 ;  /* 0x01000000ff037807 */ /* 0x000fe40002800000 */
[----:B------:R-:W-:Y:S02]  /*73d0*/  LOP3.LUT R22, R22, R5, RZ, 0xfc, !PT ;  /* 0x0000000516167212 */ /* 0x000fe400078efcff */
[----:B------:R-:W-:Y:S02]  /*73e0*/  SEL R2, RZ, 0x2000000, P6 ;  /* 0x02000000ff027807 */ /* 0x000fe40003000000 */
[----:B------:R-:W-:-:S02]  /*73f0*/  LOP3.LUT R5, R3, R14, RZ, 0xfc, !PT ;  /* 0x0000000e03057212 */ /* 0x000fc400078efcff */
[C---:B------:R-:W-:Y:S02]  /*7400*/  LOP3.LUT R11, R4.reuse, 0xfe, RZ, 0xc0, !PT ;  /* 0x000000fe040b7812 */ /* 0x040fe400078ec0ff */
[----:B------:R-:W-:Y:S02]  /*7410*/  ISETP.NE.AND P6, PT, R4, 0x3, PT ;  /* 0x000000030400780c */ /* 0x000fe40003fc5270 */
[----:B------:R-:W-:Y:S02]  /*7420*/  SEL R3, RZ, 0x4000000, P2 ;  /* 0x04000000ff037807 */ /* 0x000fe40001000000 */
[----:B------:R-:W-:Y:S02]  /*7430*/  LOP3.LUT R4, R2, R5, RZ, 0xfc, !PT ;  /* 0x0000000502047212 */ /* 0x000fe400078efcff */
[----:B------:R-:W-:Y:S02]  /*7440*/  SEL R2, RZ, 0x8000000, P4 ;  /* 0x08000000ff027807 */ /* 0x000fe40002000000 */
[----:B------:R-:W-:-:S02]  /*7450*/  LOP3.LUT R3, R3, R4, RZ, 0xfc, !PT ;  /* 0x0000000403037212 */ /* 0x000fc400078efcff */
[----:B------:R-:W-:Y:S02]  /*7460*/  LOP3.LUT P5, RZ, R36, 0x80000000, RZ, 0xc0, !PT ;  /* 0x8000000024ff7812 */ /* 0x000fe400078ac0ff */
[----:B------:R-:W-:Y:S02]  /*7470*/  ISETP.GE.AND P0, PT, R37, RZ, PT ;  /* 0x000000ff2500720c */ /* 0x000fe40003f06270 */
[----:B------:R-:W-:Y:S02]  /*7480*/  LOP3.LUT R12, R2, R3, RZ, 0xfc, !PT ;  /* 0x00000003020c7212 */ /* 0x000fe400078efcff */
[----:B------:R-:W0:Y:S01]  /*7490*/  LDC.64 R2, c[0x0][0x388] ;  /* 0x0000e200ff027b82 */ /* 0x000e220000000a00 */
[----:B------:R-:W-:Y:S02]  /*74a0*/  ISETP.NE.U32.AND P1, PT, R21, 0x1, PT ;  /* 0x000000011500780c */ /* 0x000fe40003f25070 */
[----:B------:R-:W-:Y:S02]  /*74b0*/  LOP3.LUT R20, R20, 0x1, RZ, 0xc0, !PT ;  /* 0x0000000114147812 */ /* 0x000fe400078ec0ff */
[----:B------:R-:W-:-:S02]  /*74c0*/  ISETP.NE.AND P3, PT, R32, RZ, PT ;  /* 0x000000ff2000720c */ /* 0x000fc40003f65270 */
[----:B------:R-:W-:Y:S02]  /*74d0*/  ISETP.NE.AND P2, PT, R11, 0x2, PT ;  /* 0x000000020b00780c */ /* 0x000fe40003f45270 */
[----:B------:R-:W-:Y:S02]  /*74e0*/  SEL R5, RZ, 0x10000000, P1 ;  /* 0x10000000ff057807 */ /* 0x000fe40000800000 */
[----:B------:R-:W-:Y:S02]  /*74f0*/  ISETP.NE.U32.AND P1, PT, R20, 0x1, PT ;  /* 0x000000011400780c */ /* 0x000fe40003f25070 */
[----:B------:R-:W-:Y:S02]  /*7500*/  LOP3.LUT R24, R24, 0x1, RZ, 0xc0, !PT ;  /* 0x0000000118187812 */ /* 0x000fe400078ec0ff */
[----:B------:R-:W-:Y:S02]  /*7510*/  SEL R4, RZ, 0xffffffff, P6 ;  /* 0xffffffffff047807 */ /* 0x000fe40003000000 */
[----:B------:R-:W-:-:S02]  /*7520*/  LOP3.LUT R22, R9, R22, RZ, 0xfc, !PT ;  /* 0x0000001609167212 */ /* 0x000fc400078efcff */
[----:B------:R-:W-:Y:S02]  /*7530*/  LOP3.LUT R6, R6, 0x1, RZ, 0xc0, !PT ;  /* 0x0000000106067812 */ /* 0x000fe400078ec0ff */
[----:B------:R-:W-:Y:S02]  /*7540*/  @P5 SEL R10, RZ, 0xffffffff, P3 ;  /* 0xffffffffff0a5807 */ /* 0x000fe40001800000 */
[----:B------:R-:W-:Y:S01]  /*7550*/  @!P0 SEL R4, RZ, 0xffffffff, P2 ;  /* 0xffffffffff048807 */ /* 0x000fe20001000000 */
[----:B0-----:R-:W-:Y:S01]  /*7560*/  IMAD.WIDE R2, R0, 0x8, R2 ;  /* 0x0000000800027825 */ /* 0x001fe200078e0202 */
[----:B------:R-:W-:Y:S02]  /*7570*/  LOP3.LUT R12, R5, R12, RZ, 0xfc, !PT ;  /* 0x0000000c050c7212 */ /* 0x000fe400078efcff */
[----:B------:R-:W-:Y:S02]  /*7580*/  SEL R5, RZ, 0x20000000, P1 ;  /* 0x20000000ff057807 */ /* 0x000fe40000800000 */
[----:B------:R-:W-:-:S02]  /*7590*/  ISETP.NE.U32.AND P4, PT, R24, 0x1, PT ;  /* 0x000000011800780c */ /* 0x000fc40003f85070 */
[----:B------:R-:W-:Y:S02]  /*75a0*/  ISETP.NE.U32.AND P6, PT, R6, 0x1, PT ;  /* 0x000000010600780c */ /* 0x000fe40003fc5070 */
[----:B------:R-:W-:Y:S02]  /*75b0*/  LOP3.LUT R7, R7, R22, RZ, 0xfc, !PT ;  /* 0x0000001607077212 */ /* 0x000fe400078efcff */
[----:B------:R-:W-:Y:S02]  /*75c0*/  LOP3.LUT R10, R10, 0x1, RZ, 0xc0, !PT ;  /* 0x000000010a0a7812 */ /* 0x000fe400078ec0ff */
[----:B------:R-:W-:Y:S02]  /*75d0*/  LOP3.LUT R4, R4, 0x1, RZ, 0xc0, !PT ;  /* 0x0000000104047812 */ /* 0x000fe400078ec0ff */
[----:B------:R-:W-:Y:S02]  /*75e0*/  LOP3.LUT R12, R5, R12, RZ, 0xfc, !PT ;  /* 0x0000000c050c7212 */ /* 0x000fe400078efcff */
[----:B------:R-:W-:-:S02]  /*75f0*/  SEL R5, RZ, 0x40000000, P4 ;  /* 0x40000000ff057807 */ /* 0x000fc40002000000 */
[----:B------:R-:W-:Y:S02]  /*7600*/  LOP3.LUT R7, R8, R7, RZ, 0xfc, !PT ;  /* 0x0000000708077212 */ /* 0x000fe400078efcff */
[----:B------:R-:W-:Y:S02]  /*7610*/  SEL R6, RZ, 0x40000000, P6 ;  /* 0x40000000ff067807 */ /* 0x000fe40003000000 */
[----:B------:R-:W-:Y:S02]  /*7620*/  ISETP.NE.U32.AND P0, PT, R10, 0x1, PT ;  /* 0x000000010a00780c */ /* 0x000fe40003f05070 */
[----:B------:R-:W-:Y:S02]  /*7630*/  ISETP.NE.U32.AND P1, PT, R4, 0x1, PT ;  /* 0x000000010400780c */ /* 0x000fe40003f25070 */
[----:B------:R-:W-:Y:S02]  /*7640*/  LOP3.LUT R12, R5, R12, RZ, 0xfc, !PT ;  /* 0x0000000c050c7212 */ /* 0x000fe400078efcff */
[----:B------:R-:W-:-:S02]  /*7650*/  LOP3.LUT R7, R6, R7, RZ, 0xfc, !PT ;  /* 0x0000000706077212 */ /* 0x000fc400078efcff */
[----:B------:R-:W-:Y:S02]  /*7660*/  SEL R4, RZ, 0x80000000, P0 ;  /* 0x80000000ff047807 */ /* 0x000fe40000000000 */
[----:B------:R-:W-:Y:S02]  /*7670*/  SEL R5, RZ, 0x80000000, P1 ;  /* 0x80000000ff057807 */ /* 0x000fe40000800000 */
[----:B------:R-:W-:Y:S02]  /*7680*/  LOP3.LUT R4, R4, R7, RZ, 0xfc, !PT ;  /* 0x0000000704047212 */ /* 0x000fe400078efcff */
[----:B------:R-:W-:-:S05]  /*7690*/  LOP3.LUT R5, R5, R12, RZ, 0xfc, !PT ;  /* 0x0000000c05057212 */ /* 0x000fca00078efcff */
[----:B------:R-:W-:Y:S01]  /*76a0*/  STG.E.64 desc[UR4][R2.64], R4 ;  /* 0x0000000402007986 */ /* 0x000fe2000c101b04 */
[----:B------:R-:W-:Y:S05]  /*76b0*/  EXIT ;  /* 0x000000000000794d */ /* 0x000fea0003800000 */
.L_x_4:
[----:B------:R-:W-:-:S00]  /*76c0*/  BRA `(.L_x_4) ;  /* 0xfffffffc00fc7947 */ /* 0x000fc0000383ffff */
[----:B------:R-:W-:-:S00]  /*76d0*/  NOP ;  /* 0x0000000000007918 */ /* 0x000fc00000000000 */
        /* <DEDUP_REMOVED lines=10> */
.L_x_5:


//--------------------- .nv.shared.reserved.0     --------------------------
	.section	.nv.shared.reserved.0,"aw",@nobits
	.weak		__nv_reservedSMEM_offset_0_alias
	.size		__nv_reservedSMEM_offset_0_alias, 0, 64
	.other		__nv_reservedSMEM_offset_0_alias,@"STO_CUDA_RESERVED_SHARED STV_DEFAULT"
__nv_reservedSMEM_offset_0_alias:
	.zero		0
	.zero		64


//--------------------- .nv.constant0._Z19game_of_life_kernelPKmPmi --------------------------
	.section	.nv.constant0._Z19game_of_life_kernelPKmPmi,"a",@progbits
	.sectionflags	@""
	.align	4
.nv.constant0._Z19game_of_life_kernelPKmPmi:
	.zero		916


//--------------------- SYMBOLS --------------------------

	.type		.nv.reservedSmem.offset0,@object
	.size		.nv.reservedSmem.offset0,0x4
